//
// Generated by NVIDIA NVVM Compiler
//
// Compiler Build ID: CL-36424714
// Cuda compilation tools, release 13.0, V13.0.88
// Based on NVVM 20.0.0
//

.version 9.0
.target sm_100
.address_size 64

	// .globl	_Z11relu_kernalPfi

.visible .entry _Z11relu_kernalPfi(
	.param .u64 .ptr .align 1 _Z11relu_kernalPfi_param_0,
	.param .u32 _Z11relu_kernalPfi_param_1
)
{
	.reg .pred 	%p<2>;
	.reg .b32 	%r<6>;
	.reg .b32 	%f<3>;
	.reg .b64 	%rd<5>;

	ld.param.u64 	%rd1, [_Z11relu_kernalPfi_param_0];
	ld.param.u32 	%r2, [_Z11relu_kernalPfi_param_1];
	mov.u32 	%r3, %ctaid.x;
	mov.u32 	%r4, %ntid.x;
	mov.u32 	%r5, %tid.x;
	mad.lo.s32 	%r1, %r3, %r4, %r5;
	setp.ge.s32 	%p1, %r1, %r2;
	@%p1 bra 	$L__BB0_2;
	cvta.to.global.u64 	%rd2, %rd1;
	mul.wide.s32 	%rd3, %r1, 4;
	add.s64 	%rd4, %rd2, %rd3;
	ld.global.f32 	%f1, [%rd4];
	max.f32 	%f2, %f1, 0f00000000;
	st.global.f32 	[%rd4], %f2;
$L__BB0_2:
	ret;

}
	// .globl	_Z15add_bias_kernelPfS_ii
.visible .entry _Z15add_bias_kernelPfS_ii(
	.param .u64 .ptr .align 1 _Z15add_bias_kernelPfS_ii_param_0,
	.param .u64 .ptr .align 1 _Z15add_bias_kernelPfS_ii_param_1,
	.param .u32 _Z15add_bias_kernelPfS_ii_param_2,
	.param .u32 _Z15add_bias_kernelPfS_ii_param_3
)
{
	.reg .pred 	%p<4>;
	.reg .b32 	%r<9>;
	.reg .b32 	%f<4>;
	.reg .b64 	%rd<9>;

	ld.param.u64 	%rd1, [_Z15add_bias_kernelPfS_ii_param_0];
	ld.param.u64 	%rd2, [_Z15add_bias_kernelPfS_ii_param_1];
	ld.param.u32 	%r3, [_Z15add_bias_kernelPfS_ii_param_2];
	ld.param.u32 	%r2, [_Z15add_bias_kernelPfS_ii_param_3];
	mov.u32 	%r4, %ctaid.x;
	mov.u32 	%r5, %ntid.x;
	mov.u32 	%r6, %tid.x;
	mad.lo.s32 	%r1, %r4, %r5, %r6;
	div.s32 	%r7, %r1, %r2;
	setp.ge.s32 	%p1, %r7, %r3;
	setp.lt.s32 	%p2, %r2, 0;
	or.pred  	%p3, %p2, %p1;
	@%p3 bra 	$L__BB1_2;
	cvta.to.global.u64 	%rd3, %rd2;
	cvta.to.global.u64 	%rd4, %rd1;
	rem.s32 	%r8, %r1, %r2;
	mul.wide.s32 	%rd5, %r8, 4;
	add.s64 	%rd6, %rd3, %rd5;
	ld.global.f32 	%f1, [%rd6];
	mul.wide.s32 	%rd7, %r1, 4;
	add.s64 	%rd8, %rd4, %rd7;
	ld.global.f32 	%f2, [%rd8];
	add.f32 	%f3, %f1, %f2;
	st.global.f32 	[%rd8], %f3;
$L__BB1_2:
	ret;

}
	// .globl	_Z14softmax_kernalPfii
.visible .entry _Z14softmax_kernalPfii(
	.param .u64 .ptr .align 1 _Z14softmax_kernalPfii_param_0,
	.param .u32 _Z14softmax_kernalPfii_param_1,
	.param .u32 _Z14softmax_kernalPfii_param_2
)
{
	.reg .pred 	%p<29>;
	.reg .b32 	%r<111>;
	.reg .b32 	%f<393>;
	.reg .b64 	%rd<77>;

	ld.param.u64 	%rd17, [_Z14softmax_kernalPfii_param_0];
	ld.param.u32 	%r48, [_Z14softmax_kernalPfii_param_1];
	ld.param.u32 	%r47, [_Z14softmax_kernalPfii_param_2];
	cvta.to.global.u64 	%rd1, %rd17;
	mov.u32 	%r1, %ctaid.x;
	setp.ge.s32 	%p1, %r1, %r48;
	@%p1 bra 	$L__BB2_40;
	mul.lo.s32 	%r2, %r47, %r1;
	mul.wide.s32 	%rd18, %r2, 4;
	add.s64 	%rd19, %rd1, %rd18;
	ld.global.f32 	%f383, [%rd19];
	setp.lt.s32 	%p2, %r47, 2;
	@%p2 bra 	$L__BB2_15;
	add.s32 	%r3, %r47, -1;
	add.s32 	%r50, %r47, -2;
	and.b32  	%r4, %r3, 15;
	setp.lt.u32 	%p3, %r50, 15;
	mov.b32 	%r97, 1;
	@%p3 bra 	$L__BB2_6;
	and.b32  	%r52, %r3, -16;
	neg.s32 	%r101, %r52;
	add.s32 	%r53, %r2, 1;
	mul.wide.u32 	%rd20, %r53, 4;
	add.s64 	%rd21, %rd20, %rd1;
	add.s64 	%rd73, %rd21, 32;
	mov.b32 	%r100, 0;
$L__BB2_4:
	.pragma "nounroll";
	ld.global.f32 	%f28, [%rd73+-32];
	max.f32 	%f29, %f383, %f28;
	ld.global.f32 	%f30, [%rd73+-28];
	max.f32 	%f31, %f29, %f30;
	ld.global.f32 	%f32, [%rd73+-24];
	max.f32 	%f33, %f31, %f32;
	ld.global.f32 	%f34, [%rd73+-20];
	max.f32 	%f35, %f33, %f34;
	ld.global.f32 	%f36, [%rd73+-16];
	max.f32 	%f37, %f35, %f36;
	ld.global.f32 	%f38, [%rd73+-12];
	max.f32 	%f39, %f37, %f38;
	ld.global.f32 	%f40, [%rd73+-8];
	max.f32 	%f41, %f39, %f40;
	ld.global.f32 	%f42, [%rd73+-4];
	max.f32 	%f43, %f41, %f42;
	ld.global.f32 	%f44, [%rd73];
	max.f32 	%f45, %f43, %f44;
	ld.global.f32 	%f46, [%rd73+4];
	max.f32 	%f47, %f45, %f46;
	ld.global.f32 	%f48, [%rd73+8];
	max.f32 	%f49, %f47, %f48;
	ld.global.f32 	%f50, [%rd73+12];
	max.f32 	%f51, %f49, %f50;
	ld.global.f32 	%f52, [%rd73+16];
	max.f32 	%f53, %f51, %f52;
	ld.global.f32 	%f54, [%rd73+20];
	max.f32 	%f55, %f53, %f54;
	ld.global.f32 	%f56, [%rd73+24];
	max.f32 	%f57, %f55, %f56;
	ld.global.f32 	%f58, [%rd73+28];
	max.f32 	%f383, %f57, %f58;
	add.s32 	%r101, %r101, 16;
	add.s32 	%r100, %r100, 16;
	add.s64 	%rd73, %rd73, 64;
	setp.eq.s32 	%p4, %r101, 0;
	@%p4 bra 	$L__BB2_5;
	bra.uni 	$L__BB2_4;
$L__BB2_5:
	add.s32 	%r97, %r100, 1;
$L__BB2_6:
	setp.eq.s32 	%p5, %r4, 0;
	@%p5 bra 	$L__BB2_15;
	and.b32  	%r8, %r3, 7;
	setp.lt.u32 	%p6, %r4, 8;
	@%p6 bra 	$L__BB2_9;
	add.s32 	%r54, %r97, %r2;
	mul.wide.u32 	%rd22, %r54, 4;
	add.s64 	%rd23, %rd1, %rd22;
	ld.global.f32 	%f60, [%rd23];
	max.f32 	%f61, %f383, %f60;
	cvt.u64.u32 	%rd24, %r2;
	cvt.u64.u32 	%rd25, %r97;
	add.s64 	%rd26, %rd25, %rd24;
	shl.b64 	%rd27, %rd26, 2;
	add.s64 	%rd28, %rd1, %rd27;
	ld.global.f32 	%f62, [%rd28+4];
	max.f32 	%f63, %f61, %f62;
	ld.global.f32 	%f64, [%rd28+8];
	max.f32 	%f65, %f63, %f64;
	ld.global.f32 	%f66, [%rd28+12];
	max.f32 	%f67, %f65, %f66;
	ld.global.f32 	%f68, [%rd28+16];
	max.f32 	%f69, %f67, %f68;
	ld.global.f32 	%f70, [%rd28+20];
	max.f32 	%f71, %f69, %f70;
	ld.global.f32 	%f72, [%rd28+24];
	max.f32 	%f73, %f71, %f72;
	ld.global.f32 	%f74, [%rd28+28];
	max.f32 	%f383, %f73, %f74;
	add.s32 	%r97, %r97, 8;
$L__BB2_9:
	setp.eq.s32 	%p7, %r8, 0;
	@%p7 bra 	$L__BB2_15;
	and.b32  	%r11, %r3, 3;
	setp.lt.u32 	%p8, %r8, 4;
	@%p8 bra 	$L__BB2_12;
	add.s32 	%r55, %r97, %r2;
	mul.wide.u32 	%rd29, %r55, 4;
	add.s64 	%rd30, %rd1, %rd29;
	ld.global.f32 	%f76, [%rd30];
	max.f32 	%f77, %f383, %f76;
	cvt.u64.u32 	%rd31, %r2;
	cvt.u64.u32 	%rd32, %r97;
	add.s64 	%rd33, %rd32, %rd31;
	shl.b64 	%rd34, %rd33, 2;
	add.s64 	%rd35, %rd1, %rd34;
	ld.global.f32 	%f78, [%rd35+4];
	max.f32 	%f79, %f77, %f78;
	ld.global.f32 	%f80, [%rd35+8];
	max.f32 	%f81, %f79, %f80;
	ld.global.f32 	%f82, [%rd35+12];
	max.f32 	%f383, %f81, %f82;
	add.s32 	%r97, %r97, 4;
$L__BB2_12:
	setp.eq.s32 	%p9, %r11, 0;
	@%p9 bra 	$L__BB2_15;
	add.s32 	%r56, %r97, %r2;
	mul.wide.u32 	%rd36, %r56, 4;
	add.s64 	%rd72, %rd1, %rd36;
	neg.s32 	%r99, %r11;
$L__BB2_14:
	.pragma "nounroll";
	ld.global.f32 	%f83, [%rd72];
	max.f32 	%f383, %f383, %f83;
	add.s64 	%rd72, %rd72, 4;
	add.s32 	%r99, %r99, 1;
	setp.ne.s32 	%p10, %r99, 0;
	@%p10 bra 	$L__BB2_14;
$L__BB2_15:
	setp.lt.s32 	%p11, %r47, 1;
	mov.f32 	%f391, 0f00000000;
	@%p11 bra 	$L__BB2_27;
	and.b32  	%r17, %r47, 7;
	setp.lt.u32 	%p12, %r47, 8;
	mov.f32 	%f391, 0f00000000;
	mov.b32 	%r102, 0;
	@%p12 bra 	$L__BB2_19;
	and.b32  	%r102, %r47, 2147483640;
	neg.s32 	%r105, %r102;
	mul.wide.u32 	%rd37, %r2, 4;
	add.s64 	%rd38, %rd37, %rd1;
	add.s64 	%rd74, %rd38, 16;
	mov.f32 	%f391, 0f00000000;
$L__BB2_18:
	.pragma "nounroll";
	ld.global.f32 	%f88, [%rd74+-16];
	sub.f32 	%f89, %f88, %f383;
	fma.rn.f32 	%f90, %f89, 0f3BBB989D, 0f3F000000;
	cvt.sat.f32.f32 	%f91, %f90;
	mov.f32 	%f92, 0f4B400001;
	mov.f32 	%f93, 0f437C0000;
	fma.rm.f32 	%f94, %f91, %f93, %f92;
	add.f32 	%f95, %f94, 0fCB40007F;
	neg.f32 	%f96, %f95;
	fma.rn.f32 	%f97, %f89, 0f3FB8AA3B, %f96;
	fma.rn.f32 	%f98, %f89, 0f32A57060, %f97;
	mov.b32 	%r58, %f94;
	shl.b32 	%r59, %r58, 23;
	mov.b32 	%f99, %r59;
	ex2.approx.ftz.f32 	%f100, %f98;
	mul.f32 	%f101, %f100, %f99;
	st.global.f32 	[%rd74+-16], %f101;
	add.f32 	%f102, %f391, %f101;
	ld.global.f32 	%f103, [%rd74+-12];
	sub.f32 	%f104, %f103, %f383;
	fma.rn.f32 	%f105, %f104, 0f3BBB989D, 0f3F000000;
	cvt.sat.f32.f32 	%f106, %f105;
	fma.rm.f32 	%f107, %f106, %f93, %f92;
	add.f32 	%f108, %f107, 0fCB40007F;
	neg.f32 	%f109, %f108;
	fma.rn.f32 	%f110, %f104, 0f3FB8AA3B, %f109;
	fma.rn.f32 	%f111, %f104, 0f32A57060, %f110;
	mov.b32 	%r60, %f107;
	shl.b32 	%r61, %r60, 23;
	mov.b32 	%f112, %r61;
	ex2.approx.ftz.f32 	%f113, %f111;
	mul.f32 	%f114, %f113, %f112;
	st.global.f32 	[%rd74+-12], %f114;
	add.f32 	%f115, %f102, %f114;
	ld.global.f32 	%f116, [%rd74+-8];
	sub.f32 	%f117, %f116, %f383;
	fma.rn.f32 	%f118, %f117, 0f3BBB989D, 0f3F000000;
	cvt.sat.f32.f32 	%f119, %f118;
	fma.rm.f32 	%f120, %f119, %f93, %f92;
	add.f32 	%f121, %f120, 0fCB40007F;
	neg.f32 	%f122, %f121;
	fma.rn.f32 	%f123, %f117, 0f3FB8AA3B, %f122;
	fma.rn.f32 	%f124, %f117, 0f32A57060, %f123;
	mov.b32 	%r62, %f120;
	shl.b32 	%r63, %r62, 23;
	mov.b32 	%f125, %r63;
	ex2.approx.ftz.f32 	%f126, %f124;
	mul.f32 	%f127, %f126, %f125;
	st.global.f32 	[%rd74+-8], %f127;
	add.f32 	%f128, %f115, %f127;
	ld.global.f32 	%f129, [%rd74+-4];
	sub.f32 	%f130, %f129, %f383;
	fma.rn.f32 	%f131, %f130, 0f3BBB989D, 0f3F000000;
	cvt.sat.f32.f32 	%f132, %f131;
	fma.rm.f32 	%f133, %f132, %f93, %f92;
	add.f32 	%f134, %f133, 0fCB40007F;
	neg.f32 	%f135, %f134;
	fma.rn.f32 	%f136, %f130, 0f3FB8AA3B, %f135;
	fma.rn.f32 	%f137, %f130, 0f32A57060, %f136;
	mov.b32 	%r64, %f133;
	shl.b32 	%r65, %r64, 23;
	mov.b32 	%f138, %r65;
	ex2.approx.ftz.f32 	%f139, %f137;
	mul.f32 	%f140, %f139, %f138;
	st.global.f32 	[%rd74+-4], %f140;
	add.f32 	%f141, %f128, %f140;
	ld.global.f32 	%f142, [%rd74];
	sub.f32 	%f143, %f142, %f383;
	fma.rn.f32 	%f144, %f143, 0f3BBB989D, 0f3F000000;
	cvt.sat.f32.f32 	%f145, %f144;
	fma.rm.f32 	%f146, %f145, %f93, %f92;
	add.f32 	%f147, %f146, 0fCB40007F;
	neg.f32 	%f148, %f147;
	fma.rn.f32 	%f149, %f143, 0f3FB8AA3B, %f148;
	fma.rn.f32 	%f150, %f143, 0f32A57060, %f149;
	mov.b32 	%r66, %f146;
	shl.b32 	%r67, %r66, 23;
	mov.b32 	%f151, %r67;
	ex2.approx.ftz.f32 	%f152, %f150;
	mul.f32 	%f153, %f152, %f151;
	st.global.f32 	[%rd74], %f153;
	add.f32 	%f154, %f141, %f153;
	ld.global.f32 	%f155, [%rd74+4];
	sub.f32 	%f156, %f155, %f383;
	fma.rn.f32 	%f157, %f156, 0f3BBB989D, 0f3F000000;
	cvt.sat.f32.f32 	%f158, %f157;
	fma.rm.f32 	%f159, %f158, %f93, %f92;
	add.f32 	%f160, %f159, 0fCB40007F;
	neg.f32 	%f161, %f160;
	fma.rn.f32 	%f162, %f156, 0f3FB8AA3B, %f161;
	fma.rn.f32 	%f163, %f156, 0f32A57060, %f162;
	mov.b32 	%r68, %f159;
	shl.b32 	%r69, %r68, 23;
	mov.b32 	%f164, %r69;
	ex2.approx.ftz.f32 	%f165, %f163;
	mul.f32 	%f166, %f165, %f164;
	st.global.f32 	[%rd74+4], %f166;
	add.f32 	%f167, %f154, %f166;
	ld.global.f32 	%f168, [%rd74+8];
	sub.f32 	%f169, %f168, %f383;
	fma.rn.f32 	%f170, %f169, 0f3BBB989D, 0f3F000000;
	cvt.sat.f32.f32 	%f171, %f170;
	fma.rm.f32 	%f172, %f171, %f93, %f92;
	add.f32 	%f173, %f172, 0fCB40007F;
	neg.f32 	%f174, %f173;
	fma.rn.f32 	%f175, %f169, 0f3FB8AA3B, %f174;
	fma.rn.f32 	%f176, %f169, 0f32A57060, %f175;
	mov.b32 	%r70, %f172;
	shl.b32 	%r71, %r70, 23;
	mov.b32 	%f177, %r71;
	ex2.approx.ftz.f32 	%f178, %f176;
	mul.f32 	%f179, %f178, %f177;
	st.global.f32 	[%rd74+8], %f179;
	add.f32 	%f180, %f167, %f179;
	ld.global.f32 	%f181, [%rd74+12];
	sub.f32 	%f182, %f181, %f383;
	fma.rn.f32 	%f183, %f182, 0f3BBB989D, 0f3F000000;
	cvt.sat.f32.f32 	%f184, %f183;
	fma.rm.f32 	%f185, %f184, %f93, %f92;
	add.f32 	%f186, %f185, 0fCB40007F;
	neg.f32 	%f187, %f186;
	fma.rn.f32 	%f188, %f182, 0f3FB8AA3B, %f187;
	fma.rn.f32 	%f189, %f182, 0f32A57060, %f188;
	mov.b32 	%r72, %f185;
	shl.b32 	%r73, %r72, 23;
	mov.b32 	%f190, %r73;
	ex2.approx.ftz.f32 	%f191, %f189;
	mul.f32 	%f192, %f191, %f190;
	st.global.f32 	[%rd74+12], %f192;
	add.f32 	%f391, %f180, %f192;
	add.s32 	%r105, %r105, 8;
	add.s64 	%rd74, %rd74, 32;
	setp.eq.s32 	%p13, %r105, 0;
	@%p13 bra 	$L__BB2_19;
	bra.uni 	$L__BB2_18;
$L__BB2_19:
	setp.eq.s32 	%p14, %r17, 0;
	@%p14 bra 	$L__BB2_27;
	and.b32  	%r25, %r47, 3;
	setp.lt.u32 	%p15, %r17, 4;
	@%p15 bra 	$L__BB2_22;
	add.s32 	%r74, %r102, %r2;
	mul.wide.u32 	%rd39, %r74, 4;
	add.s64 	%rd40, %rd1, %rd39;
	ld.global.f32 	%f194, [%rd40];
	sub.f32 	%f195, %f194, %f383;
	fma.rn.f32 	%f196, %f195, 0f3BBB989D, 0f3F000000;
	cvt.sat.f32.f32 	%f197, %f196;
	mov.f32 	%f198, 0f4B400001;
	mov.f32 	%f199, 0f437C0000;
	fma.rm.f32 	%f200, %f197, %f199, %f198;
	add.f32 	%f201, %f200, 0fCB40007F;
	neg.f32 	%f202, %f201;
	fma.rn.f32 	%f203, %f195, 0f3FB8AA3B, %f202;
	fma.rn.f32 	%f204, %f195, 0f32A57060, %f203;
	mov.b32 	%r75, %f200;
	shl.b32 	%r76, %r75, 23;
	mov.b32 	%f205, %r76;
	ex2.approx.ftz.f32 	%f206, %f204;
	mul.f32 	%f207, %f206, %f205;
	st.global.f32 	[%rd40], %f207;
	add.f32 	%f208, %f391, %f207;
	cvt.u64.u32 	%rd41, %r2;
	cvt.u64.u32 	%rd42, %r102;
	add.s64 	%rd43, %rd42, %rd41;
	shl.b64 	%rd44, %rd43, 2;
	add.s64 	%rd45, %rd1, %rd44;
	ld.global.f32 	%f209, [%rd45+4];
	sub.f32 	%f210, %f209, %f383;
	fma.rn.f32 	%f211, %f210, 0f3BBB989D, 0f3F000000;
	cvt.sat.f32.f32 	%f212, %f211;
	fma.rm.f32 	%f213, %f212, %f199, %f198;
	add.f32 	%f214, %f213, 0fCB40007F;
	neg.f32 	%f215, %f214;
	fma.rn.f32 	%f216, %f210, 0f3FB8AA3B, %f215;
	fma.rn.f32 	%f217, %f210, 0f32A57060, %f216;
	mov.b32 	%r77, %f213;
	shl.b32 	%r78, %r77, 23;
	mov.b32 	%f218, %r78;
	ex2.approx.ftz.f32 	%f219, %f217;
	mul.f32 	%f220, %f219, %f218;
	st.global.f32 	[%rd45+4], %f220;
	add.f32 	%f221, %f208, %f220;
	ld.global.f32 	%f222, [%rd45+8];
	sub.f32 	%f223, %f222, %f383;
	fma.rn.f32 	%f224, %f223, 0f3BBB989D, 0f3F000000;
	cvt.sat.f32.f32 	%f225, %f224;
	fma.rm.f32 	%f226, %f225, %f199, %f198;
	add.f32 	%f227, %f226, 0fCB40007F;
	neg.f32 	%f228, %f227;
	fma.rn.f32 	%f229, %f223, 0f3FB8AA3B, %f228;
	fma.rn.f32 	%f230, %f223, 0f32A57060, %f229;
	mov.b32 	%r79, %f226;
	shl.b32 	%r80, %r79, 23;
	mov.b32 	%f231, %r80;
	ex2.approx.ftz.f32 	%f232, %f230;
	mul.f32 	%f233, %f232, %f231;
	st.global.f32 	[%rd45+8], %f233;
	add.f32 	%f234, %f221, %f233;
	ld.global.f32 	%f235, [%rd45+12];
	sub.f32 	%f236, %f235, %f383;
	fma.rn.f32 	%f237, %f236, 0f3BBB989D, 0f3F000000;
	cvt.sat.f32.f32 	%f238, %f237;
	fma.rm.f32 	%f239, %f238, %f199, %f198;
	add.f32 	%f240, %f239, 0fCB40007F;
	neg.f32 	%f241, %f240;
	fma.rn.f32 	%f242, %f236, 0f3FB8AA3B, %f241;
	fma.rn.f32 	%f243, %f236, 0f32A57060, %f242;
	mov.b32 	%r81, %f239;
	shl.b32 	%r82, %r81, 23;
	mov.b32 	%f244, %r82;
	ex2.approx.ftz.f32 	%f245, %f243;
	mul.f32 	%f246, %f245, %f244;
	st.global.f32 	[%rd45+12], %f246;
	add.f32 	%f391, %f234, %f246;
	add.s32 	%r102, %r102, 4;
$L__BB2_22:
	setp.eq.s32 	%p16, %r25, 0;
	@%p16 bra 	$L__BB2_27;
	setp.eq.s32 	%p17, %r25, 1;
	@%p17 bra 	$L__BB2_25;
	add.s32 	%r83, %r102, %r2;
	mul.wide.u32 	%rd46, %r83, 4;
	add.s64 	%rd47, %rd1, %rd46;
	ld.global.f32 	%f248, [%rd47];
	sub.f32 	%f249, %f248, %f383;
	fma.rn.f32 	%f250, %f249, 0f3BBB989D, 0f3F000000;
	cvt.sat.f32.f32 	%f251, %f250;
	mov.f32 	%f252, 0f4B400001;
	mov.f32 	%f253, 0f437C0000;
	fma.rm.f32 	%f254, %f251, %f253, %f252;
	add.f32 	%f255, %f254, 0fCB40007F;
	neg.f32 	%f256, %f255;
	fma.rn.f32 	%f257, %f249, 0f3FB8AA3B, %f256;
	fma.rn.f32 	%f258, %f249, 0f32A57060, %f257;
	mov.b32 	%r84, %f254;
	shl.b32 	%r85, %r84, 23;
	mov.b32 	%f259, %r85;
	ex2.approx.ftz.f32 	%f260, %f258;
	mul.f32 	%f261, %f260, %f259;
	st.global.f32 	[%rd47], %f261;
	add.f32 	%f262, %f391, %f261;
	cvt.u64.u32 	%rd48, %r2;
	cvt.u64.u32 	%rd49, %r102;
	add.s64 	%rd50, %rd49, %rd48;
	shl.b64 	%rd51, %rd50, 2;
	add.s64 	%rd52, %rd1, %rd51;
	ld.global.f32 	%f263, [%rd52+4];
	sub.f32 	%f264, %f263, %f383;
	fma.rn.f32 	%f265, %f264, 0f3BBB989D, 0f3F000000;
	cvt.sat.f32.f32 	%f266, %f265;
	fma.rm.f32 	%f267, %f266, %f253, %f252;
	add.f32 	%f268, %f267, 0fCB40007F;
	neg.f32 	%f269, %f268;
	fma.rn.f32 	%f270, %f264, 0f3FB8AA3B, %f269;
	fma.rn.f32 	%f271, %f264, 0f32A57060, %f270;
	mov.b32 	%r86, %f267;
	shl.b32 	%r87, %r86, 23;
	mov.b32 	%f272, %r87;
	ex2.approx.ftz.f32 	%f273, %f271;
	mul.f32 	%f274, %f273, %f272;
	st.global.f32 	[%rd52+4], %f274;
	add.f32 	%f391, %f262, %f274;
	add.s32 	%r102, %r102, 2;
$L__BB2_25:
	and.b32  	%r88, %r47, 1;
	setp.eq.b32 	%p18, %r88, 1;
	not.pred 	%p19, %p18;
	@%p19 bra 	$L__BB2_27;
	add.s32 	%r89, %r102, %r2;
	mul.wide.u32 	%rd53, %r89, 4;
	add.s64 	%rd54, %rd1, %rd53;
	ld.global.f32 	%f275, [%rd54];
	sub.f32 	%f276, %f275, %f383;
	fma.rn.f32 	%f277, %f276, 0f3BBB989D, 0f3F000000;
	cvt.sat.f32.f32 	%f278, %f277;
	mov.f32 	%f279, 0f4B400001;
	mov.f32 	%f280, 0f437C0000;
	fma.rm.f32 	%f281, %f278, %f280, %f279;
	add.f32 	%f282, %f281, 0fCB40007F;
	neg.f32 	%f283, %f282;
	fma.rn.f32 	%f284, %f276, 0f3FB8AA3B, %f283;
	fma.rn.f32 	%f285, %f276, 0f32A57060, %f284;
	mov.b32 	%r90, %f281;
	shl.b32 	%r91, %r90, 23;
	mov.b32 	%f286, %r91;
	ex2.approx.ftz.f32 	%f287, %f285;
	mul.f32 	%f288, %f287, %f286;
	st.global.f32 	[%rd54], %f288;
	add.f32 	%f391, %f391, %f288;
$L__BB2_27:
	setp.lt.s32 	%p20, %r47, 1;
	@%p20 bra 	$L__BB2_40;
	and.b32  	%r30, %r47, 15;
	setp.lt.u32 	%p21, %r47, 16;
	mov.b32 	%r107, 0;
	@%p21 bra 	$L__BB2_31;
	and.b32  	%r107, %r47, 2147483632;
	neg.s32 	%r106, %r107;
	mul.wide.u32 	%rd55, %r2, 4;
	add.s64 	%rd56, %rd55, %rd1;
	add.s64 	%rd75, %rd56, 32;
$L__BB2_30:
	.pragma "nounroll";
	ld.global.f32 	%f289, [%rd75+-32];
	div.rn.f32 	%f290, %f289, %f391;
	max.f32 	%f291, %f290, 0f322BCC77;
	st.global.f32 	[%rd75+-32], %f291;
	ld.global.f32 	%f292, [%rd75+-28];
	div.rn.f32 	%f293, %f292, %f391;
	max.f32 	%f294, %f293, 0f322BCC77;
	st.global.f32 	[%rd75+-28], %f294;
	ld.global.f32 	%f295, [%rd75+-24];
	div.rn.f32 	%f296, %f295, %f391;
	max.f32 	%f297, %f296, 0f322BCC77;
	st.global.f32 	[%rd75+-24], %f297;
	ld.global.f32 	%f298, [%rd75+-20];
	div.rn.f32 	%f299, %f298, %f391;
	max.f32 	%f300, %f299, 0f322BCC77;
	st.global.f32 	[%rd75+-20], %f300;
	ld.global.f32 	%f301, [%rd75+-16];
	div.rn.f32 	%f302, %f301, %f391;
	max.f32 	%f303, %f302, 0f322BCC77;
	st.global.f32 	[%rd75+-16], %f303;
	ld.global.f32 	%f304, [%rd75+-12];
	div.rn.f32 	%f305, %f304, %f391;
	max.f32 	%f306, %f305, 0f322BCC77;
	st.global.f32 	[%rd75+-12], %f306;
	ld.global.f32 	%f307, [%rd75+-8];
	div.rn.f32 	%f308, %f307, %f391;
	max.f32 	%f309, %f308, 0f322BCC77;
	st.global.f32 	[%rd75+-8], %f309;
	ld.global.f32 	%f310, [%rd75+-4];
	div.rn.f32 	%f311, %f310, %f391;
	max.f32 	%f312, %f311, 0f322BCC77;
	st.global.f32 	[%rd75+-4], %f312;
	ld.global.f32 	%f313, [%rd75];
	div.rn.f32 	%f314, %f313, %f391;
	max.f32 	%f315, %f314, 0f322BCC77;
	st.global.f32 	[%rd75], %f315;
	ld.global.f32 	%f316, [%rd75+4];
	div.rn.f32 	%f317, %f316, %f391;
	max.f32 	%f318, %f317, 0f322BCC77;
	st.global.f32 	[%rd75+4], %f318;
	ld.global.f32 	%f319, [%rd75+8];
	div.rn.f32 	%f320, %f319, %f391;
	max.f32 	%f321, %f320, 0f322BCC77;
	st.global.f32 	[%rd75+8], %f321;
	ld.global.f32 	%f322, [%rd75+12];
	div.rn.f32 	%f323, %f322, %f391;
	max.f32 	%f324, %f323, 0f322BCC77;
	st.global.f32 	[%rd75+12], %f324;
	ld.global.f32 	%f325, [%rd75+16];
	div.rn.f32 	%f326, %f325, %f391;
	max.f32 	%f327, %f326, 0f322BCC77;
	st.global.f32 	[%rd75+16], %f327;
	ld.global.f32 	%f328, [%rd75+20];
	div.rn.f32 	%f329, %f328, %f391;
	max.f32 	%f330, %f329, 0f322BCC77;
	st.global.f32 	[%rd75+20], %f330;
	ld.global.f32 	%f331, [%rd75+24];
	div.rn.f32 	%f332, %f331, %f391;
	max.f32 	%f333, %f332, 0f322BCC77;
	st.global.f32 	[%rd75+24], %f333;
	ld.global.f32 	%f334, [%rd75+28];
	div.rn.f32 	%f335, %f334, %f391;
	max.f32 	%f336, %f335, 0f322BCC77;
	st.global.f32 	[%rd75+28], %f336;
	add.s32 	%r106, %r106, 16;
	add.s64 	%rd75, %rd75, 64;
	setp.ne.s32 	%p22, %r106, 0;
	@%p22 bra 	$L__BB2_30;
$L__BB2_31:
	setp.eq.s32 	%p23, %r30, 0;
	@%p23 bra 	$L__BB2_40;
	and.b32  	%r38, %r47, 7;
	setp.lt.u32 	%p24, %r30, 8;
	@%p24 bra 	$L__BB2_34;
	add.s32 	%r93, %r107, %r2;
	mul.wide.u32 	%rd57, %r93, 4;
	add.s64 	%rd58, %rd1, %rd57;
	ld.global.f32 	%f337, [%rd58];
	div.rn.f32 	%f338, %f337, %f391;
	max.f32 	%f339, %f338, 0f322BCC77;
	st.global.f32 	[%rd58], %f339;
	cvt.u64.u32 	%rd59, %r2;
	cvt.u64.u32 	%rd60, %r107;
	add.s64 	%rd61, %rd60, %rd59;
	shl.b64 	%rd62, %rd61, 2;
	add.s64 	%rd63, %rd1, %rd62;
	ld.global.f32 	%f340, [%rd63+4];
	div.rn.f32 	%f341, %f340, %f391;
	max.f32 	%f342, %f341, 0f322BCC77;
	st.global.f32 	[%rd63+4], %f342;
	ld.global.f32 	%f343, [%rd63+8];
	div.rn.f32 	%f344, %f343, %f391;
	max.f32 	%f345, %f344, 0f322BCC77;
	st.global.f32 	[%rd63+8], %f345;
	ld.global.f32 	%f346, [%rd63+12];
	div.rn.f32 	%f347, %f346, %f391;
	max.f32 	%f348, %f347, 0f322BCC77;
	st.global.f32 	[%rd63+12], %f348;
	ld.global.f32 	%f349, [%rd63+16];
	div.rn.f32 	%f350, %f349, %f391;
	max.f32 	%f351, %f350, 0f322BCC77;
	st.global.f32 	[%rd63+16], %f351;
	ld.global.f32 	%f352, [%rd63+20];
	div.rn.f32 	%f353, %f352, %f391;
	max.f32 	%f354, %f353, 0f322BCC77;
	st.global.f32 	[%rd63+20], %f354;
	ld.global.f32 	%f355, [%rd63+24];
	div.rn.f32 	%f356, %f355, %f391;
	max.f32 	%f357, %f356, 0f322BCC77;
	st.global.f32 	[%rd63+24], %f357;
	ld.global.f32 	%f358, [%rd63+28];
	div.rn.f32 	%f359, %f358, %f391;
	max.f32 	%f360, %f359, 0f322BCC77;
	st.global.f32 	[%rd63+28], %f360;
	add.s32 	%r107, %r107, 8;
$L__BB2_34:
	setp.eq.s32 	%p25, %r38, 0;
	@%p25 bra 	$L__BB2_40;
	and.b32  	%r41, %r47, 3;
	setp.lt.u32 	%p26, %r38, 4;
	@%p26 bra 	$L__BB2_37;
	add.s32 	%r94, %r107, %r2;
	mul.wide.u32 	%rd64, %r94, 4;
	add.s64 	%rd65, %rd1, %rd64;
	ld.global.f32 	%f361, [%rd65];
	div.rn.f32 	%f362, %f361, %f391;
	max.f32 	%f363, %f362, 0f322BCC77;
	st.global.f32 	[%rd65], %f363;
	cvt.u64.u32 	%rd66, %r2;
	cvt.u64.u32 	%rd67, %r107;
	add.s64 	%rd68, %rd67, %rd66;
	shl.b64 	%rd69, %rd68, 2;
	add.s64 	%rd70, %rd1, %rd69;
	ld.global.f32 	%f364, [%rd70+4];
	div.rn.f32 	%f365, %f364, %f391;
	max.f32 	%f366, %f365, 0f322BCC77;
	st.global.f32 	[%rd70+4], %f366;
	ld.global.f32 	%f367, [%rd70+8];
	div.rn.f32 	%f368, %f367, %f391;
	max.f32 	%f369, %f368, 0f322BCC77;
	st.global.f32 	[%rd70+8], %f369;
	ld.global.f32 	%f370, [%rd70+12];
	div.rn.f32 	%f371, %f370, %f391;
	max.f32 	%f372, %f371, 0f322BCC77;
	st.global.f32 	[%rd70+12], %f372;
	add.s32 	%r107, %r107, 4;
$L__BB2_37:
	setp.eq.s32 	%p27, %r41, 0;
	@%p27 bra 	$L__BB2_40;
	add.s32 	%r95, %r107, %r2;
	mul.wide.u32 	%rd71, %r95, 4;
	add.s64 	%rd76, %rd1, %rd71;
	neg.s32 	%r110, %r41;
$L__BB2_39:
	.pragma "nounroll";
	ld.global.f32 	%f373, [%rd76];
	div.rn.f32 	%f374, %f373, %f391;
	max.f32 	%f375, %f374, 0f322BCC77;
	st.global.f32 	[%rd76], %f375;
	add.s64 	%rd76, %rd76, 4;
	add.s32 	%r110, %r110, 1;
	setp.ne.s32 	%p28, %r110, 0;
	@%p28 bra 	$L__BB2_39;
$L__BB2_40:
	ret;

}
	// .globl	_Z16zero_grad_kernelPfi
.visible .entry _Z16zero_grad_kernelPfi(
	.param .u64 .ptr .align 1 _Z16zero_grad_kernelPfi_param_0,
	.param .u32 _Z16zero_grad_kernelPfi_param_1
)
{
	.reg .pred 	%p<2>;
	.reg .b32 	%r<7>;
	.reg .b64 	%rd<5>;

	ld.param.u64 	%rd1, [_Z16zero_grad_kernelPfi_param_0];
	ld.param.u32 	%r2, [_Z16zero_grad_kernelPfi_param_1];
	mov.u32 	%r3, %ctaid.x;
	mov.u32 	%r4, %ntid.x;
	mov.u32 	%r5, %tid.x;
	mad.lo.s32 	%r1, %r3, %r4, %r5;
	setp.ge.s32 	%p1, %r1, %r2;
	@%p1 bra 	$L__BB3_2;
	cvta.to.global.u64 	%rd2, %rd1;
	mul.wide.s32 	%rd3, %r1, 4;
	add.s64 	%rd4, %rd2, %rd3;
	mov.b32 	%r6, 0;
	st.global.u32 	[%rd4], %r6;
$L__BB3_2:
	ret;

}
	// .globl	_Z22relu_derivative_kernelPfS_i
.visible .entry _Z22relu_derivative_kernelPfS_i(
	.param .u64 .ptr .align 1 _Z22relu_derivative_kernelPfS_i_param_0,
	.param .u64 .ptr .align 1 _Z22relu_derivative_kernelPfS_i_param_1,
	.param .u32 _Z22relu_derivative_kernelPfS_i_param_2
)
{
	.reg .pred 	%p<3>;
	.reg .b32 	%r<6>;
	.reg .b32 	%f<3>;
	.reg .b64 	%rd<8>;

	ld.param.u64 	%rd1, [_Z22relu_derivative_kernelPfS_i_param_0];
	ld.param.u64 	%rd2, [_Z22relu_derivative_kernelPfS_i_param_1];
	ld.param.u32 	%r2, [_Z22relu_derivative_kernelPfS_i_param_2];
	mov.u32 	%r3, %ctaid.x;
	mov.u32 	%r4, %ntid.x;
	mov.u32 	%r5, %tid.x;
	mad.lo.s32 	%r1, %r3, %r4, %r5;
	setp.ge.s32 	%p1, %r1, %r2;
	@%p1 bra 	$L__BB4_2;
	cvta.to.global.u64 	%rd3, %rd1;
	cvta.to.global.u64 	%rd4, %rd2;
	mul.wide.s32 	%rd5, %r1, 4;
	add.s64 	%rd6, %rd3, %rd5;
	ld.global.f32 	%f1, [%rd6];
	setp.gt.f32 	%p2, %f1, 0f00000000;
	selp.f32 	%f2, 0f3F800000, 0f00000000, %p2;
	add.s64 	%rd7, %rd4, %rd5;
	st.global.f32 	[%rd7], %f2;
$L__BB4_2:
	ret;

}
	// .globl	_Z25multiply_gradients_kernelPfS_i
.visible .entry _Z25multiply_gradients_kernelPfS_i(
	.param .u64 .ptr .align 1 _Z25multiply_gradients_kernelPfS_i_param_0,
	.param .u64 .ptr .align 1 _Z25multiply_gradients_kernelPfS_i_param_1,
	.param .u32 _Z25multiply_gradients_kernelPfS_i_param_2
)
{
	.reg .pred 	%p<2>;
	.reg .b32 	%r<6>;
	.reg .b32 	%f<4>;
	.reg .b64 	%rd<8>;

	ld.param.u64 	%rd1, [_Z25multiply_gradients_kernelPfS_i_param_0];
	ld.param.u64 	%rd2, [_Z25multiply_gradients_kernelPfS_i_param_1];
	ld.param.u32 	%r2, [_Z25multiply_gradients_kernelPfS_i_param_2];
	mov.u32 	%r3, %ctaid.x;
	mov.u32 	%r4, %ntid.x;
	mov.u32 	%r5, %tid.x;
	mad.lo.s32 	%r1, %r3, %r4, %r5;
	setp.ge.s32 	%p1, %r1, %r2;
	@%p1 bra 	$L__BB5_2;
	cvta.to.global.u64 	%rd3, %rd2;
	cvta.to.global.u64 	%rd4, %rd1;
	mul.wide.s32 	%rd5, %r1, 4;
	add.s64 	%rd6, %rd3, %rd5;
	ld.global.f32 	%f1, [%rd6];
	add.s64 	%rd7, %rd4, %rd5;
	ld.global.f32 	%f2, [%rd7];
	mul.f32 	%f3, %f1, %f2;
	st.global.f32 	[%rd7], %f3;
$L__BB5_2:
	ret;

}
	// .globl	_Z24compute_output_gradientsPfS_Pii
.visible .entry _Z24compute_output_gradientsPfS_Pii(
	.param .u64 .ptr .align 1 _Z24compute_output_gradientsPfS_Pii_param_0,
	.param .u64 .ptr .align 1 _Z24compute_output_gradientsPfS_Pii_param_1,
	.param .u64 .ptr .align 1 _Z24compute_output_gradientsPfS_Pii_param_2,
	.param .u32 _Z24compute_output_gradientsPfS_Pii_param_3
)
{
	.reg .pred 	%p<2>;
	.reg .b32 	%r<13>;
	.reg .b32 	%f<4>;
	.reg .b64 	%rd<14>;

	ld.param.u64 	%rd1, [_Z24compute_output_gradientsPfS_Pii_param_0];
	ld.param.u64 	%rd2, [_Z24compute_output_gradientsPfS_Pii_param_1];
	ld.param.u64 	%rd3, [_Z24compute_output_gradientsPfS_Pii_param_2];
	ld.param.u32 	%r2, [_Z24compute_output_gradientsPfS_Pii_param_3];
	mov.u32 	%r3, %ctaid.x;
	mov.u32 	%r4, %ntid.x;
	mov.u32 	%r5, %tid.x;
	mad.lo.s32 	%r1, %r3, %r4, %r5;
	mul.lo.s32 	%r6, %r2, 10;
	setp.ge.s32 	%p1, %r1, %r6;
	@%p1 bra 	$L__BB6_2;
	cvta.to.global.u64 	%rd4, %rd2;
	cvta.to.global.u64 	%rd5, %rd1;
	cvta.to.global.u64 	%rd6, %rd3;
	mul.hi.s32 	%r7, %r1, 1717986919;
	shr.u32 	%r8, %r7, 31;
	shr.s32 	%r9, %r7, 2;
	add.s32 	%r10, %r9, %r8;
	mul.wide.s32 	%rd7, %r1, 4;
	add.s64 	%rd8, %rd4, %rd7;
	ld.global.f32 	%f1, [%rd8];
	add.s64 	%rd9, %rd5, %rd7;
	st.global.f32 	[%rd9], %f1;
	mul.wide.s32 	%rd10, %r10, 4;
	add.s64 	%rd11, %rd6, %rd10;
	ld.global.u32 	%r11, [%rd11];
	mad.lo.s32 	%r12, %r10, 10, %r11;
	mul.wide.s32 	%rd12, %r12, 4;
	add.s64 	%rd13, %rd5, %rd12;
	ld.global.f32 	%f2, [%rd13];
	add.f32 	%f3, %f2, 0fBF800000;
	st.global.f32 	[%rd13], %f3;
$L__BB6_2:
	ret;

}
	// .globl	_Z14update_weightsPfS_i
.visible .entry _Z14update_weightsPfS_i(
	.param .u64 .ptr .align 1 _Z14update_weightsPfS_i_param_0,
	.param .u64 .ptr .align 1 _Z14update_weightsPfS_i_param_1,
	.param .u32 _Z14update_weightsPfS_i_param_2
)
{
	.reg .pred 	%p<2>;
	.reg .b32 	%r<6>;
	.reg .b32 	%f<4>;
	.reg .b64 	%rd<8>;
	.reg .b64 	%fd<4>;

	ld.param.u64 	%rd1, [_Z14update_weightsPfS_i_param_0];
	ld.param.u64 	%rd2, [_Z14update_weightsPfS_i_param_1];
	ld.param.u32 	%r2, [_Z14update_weightsPfS_i_param_2];
	mov.u32 	%r3, %ctaid.x;
	mov.u32 	%r4, %ntid.x;
	mov.u32 	%r5, %tid.x;
	mad.lo.s32 	%r1, %r3, %r4, %r5;
	setp.ge.s32 	%p1, %r1, %r2;
	@%p1 bra 	$L__BB7_2;
	cvta.to.global.u64 	%rd3, %rd2;
	cvta.to.global.u64 	%rd4, %rd1;
	mul.wide.s32 	%rd5, %r1, 4;
	add.s64 	%rd6, %rd3, %rd5;
	ld.global.f32 	%f1, [%rd6];
	cvt.f64.f32 	%fd1, %f1;
	add.s64 	%rd7, %rd4, %rd5;
	ld.global.f32 	%f2, [%rd7];
	cvt.f64.f32 	%fd2, %f2;
	fma.rn.f64 	%fd3, %fd1, 0dBF847AE147AE147B, %fd2;
	cvt.rn.f32.f64 	%f3, %fd3;
	st.global.f32 	[%rd7], %f3;
$L__BB7_2:
	ret;

}


// ===== COMPILED SASS (sm_100) =====

	.target	sm_100

	.elftype	@"ET_EXEC"


//--------------------- .note.nv.tkinfo           --------------------------
	.section	.note.nv.tkinfo,"",@"SHT_NOTE"
	.sectionflags	@"SHF_NOTE_NV_TKINFO"
	.tkinfo
        /*0018*/ 	.word	0x00000002
        /*0030*/ 	.string	""
        /*0030*/ 	.string	"ptxas"
        /*0030*/ 	.string	"Cuda compilation tools, release 13.0, V13.0.88"
        /*0030*/ 	.string	"Build cuda_13.0.r13.0/compiler.36424714_0"
        /*0030*/ 	.string	"-arch sm_100 -m 64 "



//--------------------- .note.nv.cuinfo           --------------------------
	.section	.note.nv.cuinfo,"",@"SHT_NOTE"
	.sectionflags	@"SHF_NOTE_NV_CUINFO"
        /*0018*/ 	.short	0x0002
        /*001a*/ 	.short	0x0064
        /*001c*/ 	.short	0x0082
	.zero		2


//--------------------- .nv.info                  --------------------------
	.section	.nv.info,"",@"SHT_CUDA_INFO"
	.align	4


	//----- nvinfo : EIATTR_REGCOUNT
	.align		4
        /*0000*/ 	.byte	0x04, 0x2f
        /*0002*/ 	.short	(.L_1 - .L_0)
	.align		4
.L_0:
        /*0004*/ 	.word	index@(_Z11relu_kernalPfi)
        /*0008*/ 	.word	0x00000008


	//----- nvinfo : EIATTR_FRAME_SIZE
	.align		4
.L_1:
        /*000c*/ 	.byte	0x04, 0x11
        /*000e*/ 	.short	(.L_3 - .L_2)
	.align		4
.L_2:
        /*0010*/ 	.word	index@(_Z11relu_kernalPfi)
        /*0014*/ 	.word	0x00000000


	//----- nvinfo : EIATTR_REGCOUNT
	.align		4
.L_3:
        /*0018*/ 	.byte	0x04, 0x2f
        /*001a*/ 	.short	(.L_5 - .L_4)
	.align		4
.L_4:
        /*001c*/ 	.word	index@(_Z15add_bias_kernelPfS_ii)
        /*0020*/ 	.word	0x0000000c


	//----- nvinfo : EIATTR_FRAME_SIZE
	.align		4
.L_5:
        /*0024*/ 	.byte	0x04, 0x11
        /*0026*/ 	.short	(.L_7 - .L_6)
	.align		4
.L_6:
        /*0028*/ 	.word	index@(_Z15add_bias_kernelPfS_ii)
        /*002c*/ 	.word	0x00000000


	//----- nvinfo : EIATTR_REGCOUNT
	.align		4
.L_7:
        /*0030*/ 	.byte	0x04, 0x2f
        /*0032*/ 	.short	(.L_9 - .L_8)
	.align		4
.L_8:
        /*0034*/ 	.word	index@(_Z14softmax_kernalPfii)
        /*0038*/ 	.word	0x0000001f


	//----- nvinfo : EIATTR_FRAME_SIZE
	.align		4
.L_9:
        /*003c*/ 	.byte	0x04, 0x11
        /*003e*/ 	.short	(.L_11 - .L_10)
	.align		4
.L_10:
        /*0040*/ 	.word	index@($__internal_0_$__cuda_sm3x_div_rn_noftz_f32_slowpath)
        /*0044*/ 	.word	0x00000000


	//----- nvinfo : EIATTR_FRAME_SIZE
	.align		4
.L_11:
        /*0048*/ 	.byte	0x04, 0x11
        /*004a*/ 	.short	(.L_13 - .L_12)
	.align		4
.L_12:
        /*004c*/ 	.word	index@(_Z14softmax_kernalPfii)
        /*0050*/ 	.word	0x00000000


	//----- nvinfo : EIATTR_REGCOUNT
	.align		4
.L_13:
        /*0054*/ 	.byte	0x04, 0x2f
        /*0056*/ 	.short	(.L_15 - .L_14)
	.align		4
.L_14:
        /*0058*/ 	.word	index@(_Z16zero_grad_kernelPfi)
        /*005c*/ 	.word	0x00000008


	//----- nvinfo : EIATTR_FRAME_SIZE
	.align		4
.L_15:
        /*0060*/ 	.byte	0x04, 0x11
        /*0062*/ 	.short	(.L_17 - .L_16)
	.align		4
.L_16:
        /*0064*/ 	.word	index@(_Z16zero_grad_kernelPfi)
        /*0068*/ 	.word	0x00000000


	//----- nvinfo : EIATTR_REGCOUNT
	.align		4
.L_17:
        /*006c*/ 	.byte	0x04, 0x2f
        /*006e*/ 	.short	(.L_19 - .L_18)
	.align		4
.L_18:
        /*0070*/ 	.word	index@(_Z22relu_derivative_kernelPfS_i)
        /*0074*/ 	.word	0x0000000a


	//----- nvinfo : EIATTR_FRAME_SIZE
	.align		4
.L_19:
        /*0078*/ 	.byte	0x04, 0x11
        /*007a*/ 	.short	(.L_21 - .L_20)
	.align		4
.L_20:
        /*007c*/ 	.word	index@(_Z22relu_derivative_kernelPfS_i)
        /*0080*/ 	.word	0x00000000


	//----- nvinfo : EIATTR_REGCOUNT
	.align		4
.L_21:
        /*0084*/ 	.byte	0x04, 0x2f
        /*0086*/ 	.short	(.L_23 - .L_22)
	.align		4
.L_22:
        /*0088*/ 	.word	index@(_Z25multiply_gradients_kernelPfS_i)
        /*008c*/ 	.word	0x0000000a


	//----- nvinfo : EIATTR_FRAME_SIZE
	.align		4
.L_23:
        /*0090*/ 	.byte	0x04, 0x11
        /*0092*/ 	.short	(.L_25 - .L_24)
	.align		4
.L_24:
        /*0094*/ 	.word	index@(_Z25multiply_gradients_kernelPfS_i)
        /*0098*/ 	.word	0x00000000


	//----- nvinfo : EIATTR_REGCOUNT
	.align		4
.L_25:
        /*009c*/ 	.byte	0x04, 0x2f
        /*009e*/ 	.short	(.L_27 - .L_26)
	.align		4
.L_26:
        /*00a0*/ 	.word	index@(_Z24compute_output_gradientsPfS_Pii)
        /*00a4*/ 	.word	0x00000010


	//----- nvinfo : EIATTR_FRAME_SIZE
	.align		4
.L_27:
        /*00a8*/ 	.byte	0x04, 0x11
        /*00aa*/ 	.short	(.L_29 - .L_28)
	.align		4
.L_28:
        /*00ac*/ 	.word	index@(_Z24compute_output_gradientsPfS_Pii)
        /*00b0*/ 	.word	0x00000000


	//----- nvinfo : EIATTR_REGCOUNT
	.align		4
.L_29:
        /*00b4*/ 	.byte	0x04, 0x2f
        /*00b6*/ 	.short	(.L_31 - .L_30)
	.align		4
.L_30:
        /*00b8*/ 	.word	index@(_Z14update_weightsPfS_i)
        /*00bc*/ 	.word	0x0000000c


	//----- nvinfo : EIATTR_FRAME_SIZE
	.align		4
.L_31:
        /*00c0*/ 	.byte	0x04, 0x11
        /*00c2*/ 	.short	(.L_33 - .L_32)
	.align		4
.L_32:
        /*00c4*/ 	.word	index@(_Z14update_weightsPfS_i)
        /*00c8*/ 	.word	0x00000000


	//----- nvinfo : EIATTR_MIN_STACK_SIZE
	.align		4
.L_33:
        /*00cc*/ 	.byte	0x04, 0x12
        /*00ce*/ 	.short	(.L_35 - .L_34)
	.align		4
.L_34:
        /*00d0*/ 	.word	index@(_Z14update_weightsPfS_i)
        /*00d4*/ 	.word	0x00000000


	//----- nvinfo : EIATTR_MIN_STACK_SIZE
	.align		4
.L_35:
        /*00d8*/ 	.byte	0x04, 0x12
        /*00da*/ 	.short	(.L_37 - .L_36)
	.align		4
.L_36:
        /*00dc*/ 	.word	index@(_Z24compute_output_gradientsPfS_Pii)
        /*00e0*/ 	.word	0x00000000


	//----- nvinfo : EIATTR_MIN_STACK_SIZE
	.align		4
.L_37:
        /*00e4*/ 	.byte	0x04, 0x12
        /*00e6*/ 	.short	(.L_39 - .L_38)
	.align		4
.L_38:
        /*00e8*/ 	.word	index@(_Z25multiply_gradients_kernelPfS_i)
        /*00ec*/ 	.word	0x00000000


	//----- nvinfo : EIATTR_MIN_STACK_SIZE
	.align		4
.L_39:
        /*00f0*/ 	.byte	0x04, 0x12
        /*00f2*/ 	.short	(.L_41 - .L_40)
	.align		4
.L_40:
        /*00f4*/ 	.word	index@(_Z22relu_derivative_kernelPfS_i)
        /*00f8*/ 	.word	0x00000000


	//----- nvinfo : EIATTR_MIN_STACK_SIZE
	.align		4
.L_41:
        /*00fc*/ 	.byte	0x04, 0x12
        /*00fe*/ 	.short	(.L_43 - .L_42)
	.align		4
.L_42:
        /*0100*/ 	.word	index@(_Z16zero_grad_kernelPfi)
        /*0104*/ 	.word	0x00000000


	//----- nvinfo : EIATTR_MIN_STACK_SIZE
	.align		4
.L_43:
        /*0108*/ 	.byte	0x04, 0x12
        /*010a*/ 	.short	(.L_45 - .L_44)
	.align		4
.L_44:
        /*010c*/ 	.word	index@(_Z14softmax_kernalPfii)
        /*0110*/ 	.word	0x00000000


	//----- nvinfo : EIATTR_MIN_STACK_SIZE
	.align		4
.L_45:
        /*0114*/ 	.byte	0x04, 0x12
        /*0116*/ 	.short	(.L_47 - .L_46)
	.align		4
.L_46:
        /*0118*/ 	.word	index@(_Z15add_bias_kernelPfS_ii)
        /*011c*/ 	.word	0x00000000


	//----- nvinfo : EIATTR_MIN_STACK_SIZE
	.align		4
.L_47:
        /*0120*/ 	.byte	0x04, 0x12
        /*0122*/ 	.short	(.L_49 - .L_48)
	.align		4
.L_48:
        /*0124*/ 	.word	index@(_Z11relu_kernalPfi)
        /*0128*/ 	.word	0x00000000
.L_49:


//--------------------- .nv.compat                --------------------------
	.section	.nv.compat,"",@"SHT_CUDA_COMPAT_INFO"
	.align	4
        /*0000*/ 	.byte	0x02, 0x09, 0x00, 0x00, 0x02, 0x02, 0x01, 0x00, 0x02, 0x05, 0x05, 0x00, 0x03, 0x07, 0x01, 0x01
        /*0010*/ 	.byte	0x02, 0x03, 0x00, 0x00, 0x02, 0x06, 0x01, 0x00, 0x04, 0x0b, 0x08, 0x00, 0x01, 0x00, 0x00, 0x00
        /*0020*/ 	.byte	0x00, 0x00, 0x00, 0x00


//--------------------- .nv.info._Z14update_weightsPfS_i --------------------------
	.section	.nv.info._Z14update_weightsPfS_i,"",@"SHT_CUDA_INFO"
	.sectionflags	@""
	.align	4


	//----- nvinfo : EIATTR_CUDA_API_VERSION
	.align		4
        /*0000*/ 	.byte	0x04, 0x37
        /*0002*/ 	.short	(.L_51 - .L_50)
.L_50:
        /*0004*/ 	.word	0x00000082


	//----- nvinfo : EIATTR_KPARAM_INFO
	.align		4
.L_51:
        /*0008*/ 	.byte	0x04, 0x17
        /*000a*/ 	.short	(.L_53 - .L_52)
.L_52:
        /*000c*/ 	.word	0x00000000
        /*0010*/ 	.short	0x0002
        /*0012*/ 	.short	0x0010
        /*0014*/ 	.byte	0x00, 0xf0, 0x11, 0x00


	//----- nvinfo : EIATTR_KPARAM_INFO
	.align		4
.L_53:
        /*0018*/ 	.byte	0x04, 0x17
        /*001a*/ 	.short	(.L_55 - .L_54)
.L_54:
        /*001c*/ 	.word	0x00000000
        /*0020*/ 	.short	0x0001
        /*0022*/ 	.short	0x0008
        /*0024*/ 	.byte	0x00, 0xf5, 0x21, 0x00


	//----- nvinfo : EIATTR_KPARAM_INFO
	.align		4
.L_55:
        /*0028*/ 	.byte	0x04, 0x17
        /*002a*/ 	.short	(.L_57 - .L_56)
.L_56:
        /*002c*/ 	.word	0x00000000
        /*0030*/ 	.short	0x0000
        /*0032*/ 	.short	0x0000
        /*0034*/ 	.byte	0x00, 0xf5, 0x21, 0x00


	//----- nvinfo : EIATTR_SPARSE_MMA_MASK
	.align		4
.L_57:
        /*0038*/ 	.byte	0x03, 0x50
        /*003a*/ 	.short	0x0000


	//----- nvinfo : EIATTR_MAXREG_COUNT
	.align		4
        /*003c*/ 	.byte	0x03, 0x1b
        /*003e*/ 	.short	0x00ff


	//----- nvinfo : EIATTR_MERCURY_ISA_VERSION
	.align		4
        /*0040*/ 	.byte	0x03, 0x5f
        /*0042*/ 	.short	0x0101


	//----- nvinfo : EIATTR_VRC_CTA_INIT_COUNT
	.align		4
        /*0044*/ 	.byte	0x02, 0x4a
	.zero		1
	.zero		1


	//----- nvinfo : EIATTR_EXIT_INSTR_OFFSETS
	.align		4
        /*0048*/ 	.byte	0x04, 0x1c
        /*004a*/ 	.short	(.L_59 - .L_58)


	//   ....[0]....
.L_58:
        /*004c*/ 	.word	0x00000070


	//   ....[1]....
        /*0050*/ 	.word	0x00000160


	//----- nvinfo : EIATTR_CBANK_PARAM_SIZE
	.align		4
.L_59:
        /*0054*/ 	.byte	0x03, 0x19
        /*0056*/ 	.short	0x0014


	//----- nvinfo : EIATTR_PARAM_CBANK
	.align		4
        /*0058*/ 	.byte	0x04, 0x0a
        /*005a*/ 	.short	(.L_61 - .L_60)
	.align		4
.L_60:
        /*005c*/ 	.word	index@(.nv.constant0._Z14update_weightsPfS_i)
        /*0060*/ 	.short	0x0380
        /*0062*/ 	.short	0x0014


	//----- nvinfo : EIATTR_SW_WAR
	.align		4
.L_61:
        /*0064*/ 	.byte	0x04, 0x36
        /*0066*/ 	.short	(.L_63 - .L_62)
.L_62:
        /*0068*/ 	.word	0x00000008
.L_63:


//--------------------- .nv.info._Z24compute_output_gradientsPfS_Pii --------------------------
	.section	.nv.info._Z24compute_output_gradientsPfS_Pii,"",@"SHT_CUDA_INFO"
	.sectionflags	@""
	.align	4


	//----- nvinfo : EIATTR_CUDA_API_VERSION
	.align		4
        /*0000*/ 	.byte	0x04, 0x37
        /*0002*/ 	.short	(.L_65 - .L_64)
.L_64:
        /*0004*/ 	.word	0x00000082


	//----- nvinfo : EIATTR_KPARAM_INFO
	.align		4
.L_65:
        /*0008*/ 	.byte	0x04, 0x17
        /*000a*/ 	.short	(.L_67 - .L_66)
.L_66:
        /*000c*/ 	.word	0x00000000
        /*0010*/ 	.short	0x0003
        /*0012*/ 	.short	0x0018
        /*0014*/ 	.byte	0x00, 0xf0, 0x11, 0x00


	//----- nvinfo : EIATTR_KPARAM_INFO
	.align		4
.L_67:
        /*0018*/ 	.byte	0x04, 0x17
        /*001a*/ 	.short	(.L_69 - .L_68)
.L_68:
        /*001c*/ 	.word	0x00000000
        /*0020*/ 	.short	0x0002
        /*0022*/ 	.short	0x0010
        /*0024*/ 	.byte	0x00, 0xf5, 0x21, 0x00


	//----- nvinfo : EIATTR_KPARAM_INFO
	.align		4
.L_69:
        /*0028*/ 	.byte	0x04, 0x17
        /*002a*/ 	.short	(.L_71 - .L_70)
.L_70:
        /*002c*/ 	.word	0x00000000
        /*0030*/ 	.short	0x0001
        /*0032*/ 	.short	0x0008
        /*0034*/ 	.byte	0x00, 0xf5, 0x21, 0x00


	//----- nvinfo : EIATTR_KPARAM_INFO
	.align		4
.L_71:
        /*0038*/ 	.byte	0x04, 0x17
        /*003a*/ 	.short	(.L_73 - .L_72)
.L_72:
        /*003c*/ 	.word	0x00000000
        /*0040*/ 	.short	0x0000
        /*0042*/ 	.short	0x0000
        /*0044*/ 	.byte	0x00, 0xf5, 0x21, 0x00


	//----- nvinfo : EIATTR_SPARSE_MMA_MASK
	.align		4
.L_73:
        /*0048*/ 	.byte	0x03, 0x50
        /*004a*/ 	.short	0x0000


	//----- nvinfo : EIATTR_MAXREG_COUNT
	.align		4
        /*004c*/ 	.byte	0x03, 0x1b
        /*004e*/ 	.short	0x00ff


	//----- nvinfo : EIATTR_MERCURY_ISA_VERSION
	.align		4
        /*0050*/ 	.byte	0x03, 0x5f
        /*0052*/ 	.short	0x0101


	//----- nvinfo : EIATTR_VRC_CTA_INIT_COUNT
	.align		4
        /*0054*/ 	.byte	0x02, 0x4a
	.zero		1
	.zero		1


	//----- nvinfo : EIATTR_EXIT_INSTR_OFFSETS
	.align		4
        /*0058*/ 	.byte	0x04, 0x1c
        /*005a*/ 	.short	(.L_75 - .L_74)


	//   ....[0]....
.L_74:
        /*005c*/ 	.word	0x00000080


	//   ....[1]....
        /*0060*/ 	.word	0x000001b0


	//----- nvinfo : EIATTR_CBANK_PARAM_SIZE
	.align		4
.L_75:
        /*0064*/ 	.byte	0x03, 0x19
        /*0066*/ 	.short	0x001c


	//----- nvinfo : EIATTR_PARAM_CBANK
	.align		4
        /*0068*/ 	.byte	0x04, 0x0a
        /*006a*/ 	.short	(.L_77 - .L_76)
	.align		4
.L_76:
        /*006c*/ 	.word	index@(.nv.constant0._Z24compute_output_gradientsPfS_Pii)
        /*0070*/ 	.short	0x0380
        /*0072*/ 	.short	0x001c


	//----- nvinfo : EIATTR_SW_WAR
	.align		4
.L_77:
        /*0074*/ 	.byte	0x04, 0x36
        /*0076*/ 	.short	(.L_79 - .L_78)
.L_78:
        /*0078*/ 	.word	0x00000008
.L_79:


//--------------------- .nv.info._Z25multiply_gradients_kernelPfS_i --------------------------
	.section	.nv.info._Z25multiply_gradients_kernelPfS_i,"",@"SHT_CUDA_INFO"
	.sectionflags	@""
	.align	4


	//----- nvinfo : EIATTR_CUDA_API_VERSION
	.align		4
        /*0000*/ 	.byte	0x04, 0x37
        /*0002*/ 	.short	(.L_81 - .L_80)
.L_80:
        /*0004*/ 	.word	0x00000082


	//----- nvinfo : EIATTR_KPARAM_INFO
	.align		4
.L_81:
        /*0008*/ 	.byte	0x04, 0x17
        /*000a*/ 	.short	(.L_83 - .L_82)
.L_82:
        /*000c*/ 	.word	0x00000000
        /*0010*/ 	.short	0x0002
        /*0012*/ 	.short	0x0010
        /*0014*/ 	.byte	0x00, 0xf0, 0x11, 0x00


	//----- nvinfo : EIATTR_KPARAM_INFO
	.align		4
.L_83:
        /*0018*/ 	.byte	0x04, 0x17
        /*001a*/ 	.short	(.L_85 - .L_84)
.L_84:
        /*001c*/ 	.word	0x00000000
        /*0020*/ 	.short	0x0001
        /*0022*/ 	.short	0x0008
        /*0024*/ 	.byte	0x00, 0xf5, 0x21, 0x00


	//----- nvinfo : EIATTR_KPARAM_INFO
	.align		4
.L_85:
        /*0028*/ 	.byte	0x04, 0x17
        /*002a*/ 	.short	(.L_87 - .L_86)
.L_86:
        /*002c*/ 	.word	0x00000000
        /*0030*/ 	.short	0x0000
        /*0032*/ 	.short	0x0000
        /*0034*/ 	.byte	0x00, 0xf5, 0x21, 0x00


	//----- nvinfo : EIATTR_SPARSE_MMA_MASK
	.align		4
.L_87:
        /*0038*/ 	.byte	0x03, 0x50
        /*003a*/ 	.short	0x0000


	//----- nvinfo : EIATTR_MAXREG_COUNT
	.align		4
        /*003c*/ 	.byte	0x03, 0x1b
        /*003e*/ 	.short	0x00ff


	//----- nvinfo : EIATTR_MERCURY_ISA_VERSION
	.align		4
        /*0040*/ 	.byte	0x03, 0x5f
        /*0042*/ 	.short	0x0101


	//----- nvinfo : EIATTR_VRC_CTA_INIT_COUNT
	.align		4
        /*0044*/ 	.byte	0x02, 0x4a
	.zero		1
	.zero		1


	//----- nvinfo : EIATTR_EXIT_INSTR_OFFSETS
	.align		4
        /*0048*/ 	.byte	0x04, 0x1c
        /*004a*/ 	.short	(.L_89 - .L_88)


	//   ....[0]....
.L_88:
        /*004c*/ 	.word	0x00000070


	//   ....[1]....
        /*0050*/ 	.word	0x00000110


	//----- nvinfo : EIATTR_CBANK_PARAM_SIZE
	.align		4
.L_89:
        /*0054*/ 	.byte	0x03, 0x19
        /*0056*/ 	.short	0x0014


	//----- nvinfo : EIATTR_PARAM_CBANK
	.align		4
        /*0058*/ 	.byte	0x04, 0x0a
        /*005a*/ 	.short	(.L_91 - .L_90)
	.align		4
.L_90:
        /*005c*/ 	.word	index@(.nv.constant0._Z25multiply_gradients_kernelPfS_i)
        /*0060*/ 	.short	0x0380
        /*0062*/ 	.short	0x0014


	//----- nvinfo : EIATTR_SW_WAR
	.align		4
.L_91:
        /*0064*/ 	.byte	0x04, 0x36
        /*0066*/ 	.short	(.L_93 - .L_92)
.L_92:
        /*0068*/ 	.word	0x00000008
.L_93:


//--------------------- .nv.info._Z22relu_derivative_kernelPfS_i --------------------------
	.section	.nv.info._Z22relu_derivative_kernelPfS_i,"",@"SHT_CUDA_INFO"
	.sectionflags	@""
	.align	4


	//----- nvinfo : EIATTR_CUDA_API_VERSION
	.align		4
        /*0000*/ 	.byte	0x04, 0x37
        /*0002*/ 	.short	(.L_95 - .L_94)
.L_94:
        /*0004*/ 	.word	0x00000082


	//----- nvinfo : EIATTR_KPARAM_INFO
	.align		4
.L_95:
        /*0008*/ 	.byte	0x04, 0x17
        /*000a*/ 	.short	(.L_97 - .L_96)
.L_96:
        /*000c*/ 	.word	0x00000000
        /*0010*/ 	.short	0x0002
        /*0012*/ 	.short	0x0010
        /*0014*/ 	.byte	0x00, 0xf0, 0x11, 0x00


	//----- nvinfo : EIATTR_KPARAM_INFO
	.align		4
.L_97:
        /*0018*/ 	.byte	0x04, 0x17
        /*001a*/ 	.short	(.L_99 - .L_98)
.L_98:
        /*001c*/ 	.word	0x00000000
        /*0020*/ 	.short	0x0001
        /*0022*/ 	.short	0x0008
        /*0024*/ 	.byte	0x00, 0xf5, 0x21, 0x00


	//----- nvinfo : EIATTR_KPARAM_INFO
	.align		4
.L_99:
        /*0028*/ 	.byte	0x04, 0x17
        /*002a*/ 	.short	(.L_101 - .L_100)
.L_100:
        /*002c*/ 	.word	0x00000000
        /*0030*/ 	.short	0x0000
        /*0032*/ 	.short	0x0000
        /*0034*/ 	.byte	0x00, 0xf5, 0x21, 0x00


	//----- nvinfo : EIATTR_SPARSE_MMA_MASK
	.align		4
.L_101:
        /*0038*/ 	.byte	0x03, 0x50
        /*003a*/ 	.short	0x0000


	//----- nvinfo : EIATTR_MAXREG_COUNT
	.align		4
        /*003c*/ 	.byte	0x03, 0x1b
        /*003e*/ 	.short	0x00ff


	//----- nvinfo : EIATTR_MERCURY_ISA_VERSION
	.align		4
        /*0040*/ 	.byte	0x03, 0x5f
        /*0042*/ 	.short	0x0101


	//----- nvinfo : EIATTR_VRC_CTA_INIT_COUNT
	.align		4
        /*0044*/ 	.byte	0x02, 0x4a
	.zero		1
	.zero		1


	//----- nvinfo : EIATTR_EXIT_INSTR_OFFSETS
	.align		4
        /*0048*/ 	.byte	0x04, 0x1c
        /*004a*/ 	.short	(.L_103 - .L_102)


	//   ....[0]....
.L_102:
        /*004c*/ 	.word	0x00000070


	//   ....[1]....
        /*0050*/ 	.word	0x00000100


	//----- nvinfo : EIATTR_CBANK_PARAM_SIZE
	.align		4
.L_103:
        /*0054*/ 	.byte	0x03, 0x19
        /*0056*/ 	.short	0x0014


	//----- nvinfo : EIATTR_PARAM_CBANK
	.align		4
        /*0058*/ 	.byte	0x04, 0x0a
        /*005a*/ 	.short	(.L_105 - .L_104)
	.align		4
.L_104:
        /*005c*/ 	.word	index@(.nv.constant0._Z22relu_derivative_kernelPfS_i)
        /*0060*/ 	.short	0x0380
        /*0062*/ 	.short	0x0014


	//----- nvinfo : EIATTR_SW_WAR
	.align		4
.L_105:
        /*0064*/ 	.byte	0x04, 0x36
        /*0066*/ 	.short	(.L_107 - .L_106)
.L_106:
        /*0068*/ 	.word	0x00000008
.L_107:


//--------------------- .nv.info._Z16zero_grad_kernelPfi --------------------------
	.section	.nv.info._Z16zero_grad_kernelPfi,"",@"SHT_CUDA_INFO"
	.sectionflags	@""
	.align	4


	//----- nvinfo : EIATTR_CUDA_API_VERSION
	.align		4
        /*0000*/ 	.byte	0x04, 0x37
        /*0002*/ 	.short	(.L_109 - .L_108)
.L_108:
        /*0004*/ 	.word	0x00000082


	//----- nvinfo : EIATTR_KPARAM_INFO
	.align		4
.L_109:
        /*0008*/ 	.byte	0x04, 0x17
        /*000a*/ 	.short	(.L_111 - .L_110)
.L_110:
        /*000c*/ 	.word	0x00000000
        /*0010*/ 	.short	0x0001
        /*0012*/ 	.short	0x0008
        /*0014*/ 	.byte	0x00, 0xf0, 0x11, 0x00


	//----- nvinfo : EIATTR_KPARAM_INFO
	.align		4
.L_111:
        /*0018*/ 	.byte	0x04, 0x17
        /*001a*/ 	.short	(.L_113 - .L_112)
.L_112:
        /*001c*/ 	.word	0x00000000
        /*0020*/ 	.short	0x0000
        /*0022*/ 	.short	0x0000
        /*0024*/ 	.byte	0x00, 0xf5, 0x21, 0x00


	//----- nvinfo : EIATTR_SPARSE_MMA_MASK
	.align		4
.L_113:
        /*0028*/ 	.byte	0x03, 0x50
        /*002a*/ 	.short	0x0000


	//----- nvinfo : EIATTR_MAXREG_COUNT
	.align		4
        /*002c*/ 	.byte	0x03, 0x1b
        /*002e*/ 	.short	0x00ff


	//----- nvinfo : EIATTR_MERCURY_ISA_VERSION
	.align		4
        /*0030*/ 	.byte	0x03, 0x5f
        /*0032*/ 	.short	0x0101


	//----- nvinfo : EIATTR_VRC_CTA_INIT_COUNT
	.align		4
        /*0034*/ 	.byte	0x02, 0x4a
	.zero		1
	.zero		1


	//----- nvinfo : EIATTR_EXIT_INSTR_OFFSETS
	.align		4
        /*0038*/ 	.byte	0x04, 0x1c
        /*003a*/ 	.short	(.L_115 - .L_114)


	//   ....[0]....
.L_114:
        /*003c*/ 	.word	0x00000070


	//   ....[1]....
        /*0040*/ 	.word	0x000000c0


	//----- nvinfo : EIATTR_CBANK_PARAM_SIZE
	.align		4
.L_115:
        /*0044*/ 	.byte	0x03, 0x19
        /*0046*/ 	.short	0x000c


	//----- nvinfo : EIATTR_PARAM_CBANK
	.align		4
        /*0048*/ 	.byte	0x04, 0x0a
        /*004a*/ 	.short	(.L_117 - .L_116)
	.align		4
.L_116:
        /*004c*/ 	.word	index@(.nv.constant0._Z16zero_grad_kernelPfi)
        /*0050*/ 	.short	0x0380
        /*0052*/ 	.short	0x000c


	//----- nvinfo : EIATTR_SW_WAR
	.align		4
.L_117:
        /*0054*/ 	.byte	0x04, 0x36
        /*0056*/ 	.short	(.L_119 - .L_118)
.L_118:
        /*0058*/ 	.word	0x00000008
.L_119:


//--------------------- .nv.info._Z14softmax_kernalPfii --------------------------
	.section	.nv.info._Z14softmax_kernalPfii,"",@"SHT_CUDA_INFO"
	.sectionflags	@""
	.align	4


	//----- nvinfo : EIATTR_CUDA_API_VERSION
	.align		4
        /*0000*/ 	.byte	0x04, 0x37
        /*0002*/ 	.short	(.L_121 - .L_120)
.L_120:
        /*0004*/ 	.word	0x00000082


	//----- nvinfo : EIATTR_KPARAM_INFO
	.align		4
.L_121:
        /*0008*/ 	.byte	0x04, 0x17
        /*000a*/ 	.short	(.L_123 - .L_122)
.L_122:
        /*000c*/ 	.word	0x00000000
        /*0010*/ 	.short	0x0002
        /*0012*/ 	.short	0x000c
        /*0014*/ 	.byte	0x00, 0xf0, 0x11, 0x00


	//----- nvinfo : EIATTR_KPARAM_INFO
	.align		4
.L_123:
        /*0018*/ 	.byte	0x04, 0x17
        /*001a*/ 	.short	(.L_125 - .L_124)
.L_124:
        /*001c*/ 	.word	0x00000000
        /*0020*/ 	.short	0x0001
        /*0022*/ 	.short	0x0008
        /*0024*/ 	.byte	0x00, 0xf0, 0x11, 0x00


	//----- nvinfo : EIATTR_KPARAM_INFO
	.align		4
.L_125:
        /*0028*/ 	.byte	0x04, 0x17
        /*002a*/ 	.short	(.L_127 - .L_126)
.L_126:
        /*002c*/ 	.word	0x00000000
        /*0030*/ 	.short	0x0000
        /*0032*/ 	.short	0x0000
        /*0034*/ 	.byte	0x00, 0xf5, 0x21, 0x00


	//----- nvinfo : EIATTR_SPARSE_MMA_MASK
	.align		4
.L_127:
        /*0038*/ 	.byte	0x03, 0x50
        /*003a*/ 	.short	0x0000


	//----- nvinfo : EIATTR_MAXREG_COUNT
	.align		4
        /*003c*/ 	.byte	0x03, 0x1b
        /*003e*/ 	.short	0x00ff


	//----- nvinfo : EIATTR_MERCURY_ISA_VERSION
	.align		4
        /*0040*/ 	.byte	0x03, 0x5f
        /*0042*/ 	.short	0x0101


	//----- nvinfo : EIATTR_VRC_CTA_INIT_COUNT
	.align		4
        /*0044*/ 	.byte	0x02, 0x4a
	.zero		1
	.zero		1


	//----- nvinfo : EIATTR_EXIT_INSTR_OFFSETS
	.align		4
        /*0048*/ 	.byte	0x04, 0x1c
        /*004a*/ 	.short	(.L_129 - .L_128)


	//   ....[0]....
.L_128:
        /*004c*/ 	.word	0x00000040


	//   ....[1]....
        /*0050*/ 	.word	0x000016e0


	//   ....[2]....
        /*0054*/ 	.word	0x00002610


	//   ....[3]....
        /*0058*/ 	.word	0x00002e00


	//   ....[4]....
        /*005c*/ 	.word	0x00003270


	//   ....[5]....
        /*0060*/ 	.word	0x000033f0


	//----- nvinfo : EIATTR_CRS_STACK_SIZE
	.align		4
.L_129:
        /*0064*/ 	.byte	0x04, 0x1e
        /*0066*/ 	.short	(.L_131 - .L_130)
.L_130:
        /*0068*/ 	.word	0x00000000


	//----- nvinfo : EIATTR_CBANK_PARAM_SIZE
	.align		4
.L_131:
        /*006c*/ 	.byte	0x03, 0x19
        /*006e*/ 	.short	0x0010


	//----- nvinfo : EIATTR_PARAM_CBANK
	.align		4
        /*0070*/ 	.byte	0x04, 0x0a
        /*0072*/ 	.short	(.L_133 - .L_132)
	.align		4
.L_132:
        /*0074*/ 	.word	index@(.nv.constant0._Z14softmax_kernalPfii)
        /*0078*/ 	.short	0x0380
        /*007a*/ 	.short	0x0010


	//----- nvinfo : EIATTR_SW_WAR
	.align		4
.L_133:
        /*007c*/ 	.byte	0x04, 0x36
        /*007e*/ 	.short	(.L_135 - .L_134)
.L_134:
        /*0080*/ 	.word	0x00000008
.L_135:


//--------------------- .nv.info._Z15add_bias_kernelPfS_ii --------------------------
	.section	.nv.info._Z15add_bias_kernelPfS_ii,"",@"SHT_CUDA_INFO"
	.sectionflags	@""
	.align	4


	//----- nvinfo : EIATTR_CUDA_API_VERSION
	.align		4
        /*0000*/ 	.byte	0x04, 0x37
        /*0002*/ 	.short	(.L_137 - .L_136)
.L_136:
        /*0004*/ 	.word	0x00000082


	//----- nvinfo : EIATTR_KPARAM_INFO
	.align		4
.L_137:
        /*0008*/ 	.byte	0x04, 0x17
        /*000a*/ 	.short	(.L_139 - .L_138)
.L_138:
        /*000c*/ 	.word	0x00000000
        /*0010*/ 	.short	0x0003
        /*0012*/ 	.short	0x0014
        /*0014*/ 	.byte	0x00, 0xf0, 0x11, 0x00


	//----- nvinfo : EIATTR_KPARAM_INFO
	.align		4
.L_139:
        /*0018*/ 	.byte	0x04, 0x17
        /*001a*/ 	.short	(.L_141 - .L_140)
.L_140:
        /*001c*/ 	.word	0x00000000
        /*0020*/ 	.short	0x0002
        /*0022*/ 	.short	0x0010
        /*0024*/ 	.byte	0x00, 0xf0, 0x11, 0x00


	//----- nvinfo : EIATTR_KPARAM_INFO
	.align		4
.L_141:
        /*0028*/ 	.byte	0x04, 0x17
        /*002a*/ 	.short	(.L_143 - .L_142)
.L_142:
        /*002c*/ 	.word	0x00000000
        /*0030*/ 	.short	0x0001
        /*0032*/ 	.short	0x0008
        /*0034*/ 	.byte	0x00, 0xf5, 0x21, 0x00


	//----- nvinfo : EIATTR_KPARAM_INFO
	.align		4
.L_143:
        /*0038*/ 	.byte	0x04, 0x17
        /*003a*/ 	.short	(.L_145 - .L_144)
.L_144:
        /*003c*/ 	.word	0x00000000
        /*0040*/ 	.short	0x0000
        /*0042*/ 	.short	0x0000
        /*0044*/ 	.byte	0x00, 0xf5, 0x21, 0x00


	//----- nvinfo : EIATTR_SPARSE_MMA_MASK
	.align		4
.L_145:
        /*0048*/ 	.byte	0x03, 0x50
        /*004a*/ 	.short	0x0000


	//----- nvinfo : EIATTR_MAXREG_COUNT
	.align		4
        /*004c*/ 	.byte	0x03, 0x1b
        /*004e*/ 	.short	0x00ff


	//----- nvinfo : EIATTR_MERCURY_ISA_VERSION
	.align		4
        /*0050*/ 	.byte	0x03, 0x5f
        /*0052*/ 	.short	0x0101


	//----- nvinfo : EIATTR_VRC_CTA_INIT_COUNT
	.align		4
        /*0054*/ 	.byte	0x02, 0x4a
	.zero		1
	.zero		1


	//----- nvinfo : EIATTR_EXIT_INSTR_OFFSETS
	.align		4
        /*0058*/ 	.byte	0x04, 0x1c
        /*005a*/ 	.short	(.L_147 - .L_146)


	//   ....[0]....
.L_146:
        /*005c*/ 	.word	0x00000210


	//   ....[1]....
        /*0060*/ 	.word	0x00000310


	//----- nvinfo : EIATTR_CBANK_PARAM_SIZE
	.align		4
.L_147:
        /*0064*/ 	.byte	0x03, 0x19
        /*0066*/ 	.short	0x0018


	//----- nvinfo : EIATTR_PARAM_CBANK
	.align		4
        /*0068*/ 	.byte	0x04, 0x0a
        /*006a*/ 	.short	(.L_149 - .L_148)
	.align		4
.L_148:
        /*006c*/ 	.word	index@(.nv.constant0._Z15add_bias_kernelPfS_ii)
        /*0070*/ 	.short	0x0380
        /*0072*/ 	.short	0x0018


	//----- nvinfo : EIATTR_SW_WAR
	.align		4
.L_149:
        /*0074*/ 	.byte	0x04, 0x36
        /*0076*/ 	.short	(.L_151 - .L_150)
.L_150:
        /*0078*/ 	.word	0x00000008
.L_151:


//--------------------- .nv.info._Z11relu_kernalPfi --------------------------
	.section	.nv.info._Z11relu_kernalPfi,"",@"SHT_CUDA_INFO"
	.sectionflags	@""
	.align	4


	//----- nvinfo : EIATTR_CUDA_API_VERSION
	.align		4
        /*0000*/ 	.byte	0x04, 0x37
        /*0002*/ 	.short	(.L_153 - .L_152)
.L_152:
        /*0004*/ 	.word	0x00000082


	//----- nvinfo : EIATTR_KPARAM_INFO
	.align		4
.L_153:
        /*0008*/ 	.byte	0x04, 0x17
        /*000a*/ 	.short	(.L_155 - .L_154)
.L_154:
        /*000c*/ 	.word	0x00000000
        /*0010*/ 	.short	0x0001
        /*0012*/ 	.short	0x0008
        /*0014*/ 	.byte	0x00, 0xf0, 0x11, 0x00


	//----- nvinfo : EIATTR_KPARAM_INFO
	.align		4
.L_155:
        /*0018*/ 	.byte	0x04, 0x17
        /*001a*/ 	.short	(.L_157 - .L_156)
.L_156:
        /*001c*/ 	.word	0x00000000
        /*0020*/ 	.short	0x0000
        /*0022*/ 	.short	0x0000
        /*0024*/ 	.byte	0x00, 0xf5, 0x21, 0x00


	//----- nvinfo : EIATTR_SPARSE_MMA_MASK
	.align		4
.L_157:
        /*0028*/ 	.byte	0x03, 0x50
        /*002a*/ 	.short	0x0000


	//----- nvinfo : EIATTR_MAXREG_COUNT
	.align		4
        /*002c*/ 	.byte	0x03, 0x1b
        /*002e*/ 	.short	0x00ff


	//----- nvinfo : EIATTR_MERCURY_ISA_VERSION
	.align		4
        /*0030*/ 	.byte	0x03, 0x5f
        /*0032*/ 	.short	0x0101


	//----- nvinfo : EIATTR_VRC_CTA_INIT_COUNT
	.align		4
        /*0034*/ 	.byte	0x02, 0x4a
	.zero		1
	.zero		1


	//----- nvinfo : EIATTR_EXIT_INSTR_OFFSETS
	.align		4
        /*0038*/ 	.byte	0x04, 0x1c
        /*003a*/ 	.short	(.L_159 - .L_158)


	//   ....[0]....
.L_158:
        /*003c*/ 	.word	0x00000070


	//   ....[1]....
        /*0040*/ 	.word	0x000000e0


	//----- nvinfo : EIATTR_CBANK_PARAM_SIZE
	.align		4
.L_159:
        /*0044*/ 	.byte	0x03, 0x19
        /*0046*/ 	.short	0x000c


	//----- nvinfo : EIATTR_PARAM_CBANK
	.align		4
        /*0048*/ 	.byte	0x04, 0x0a
        /*004a*/ 	.short	(.L_161 - .L_160)
	.align		4
.L_160:
        /*004c*/ 	.word	index@(.nv.constant0._Z11relu_kernalPfi)
        /*0050*/ 	.short	0x0380
        /*0052*/ 	.short	0x000c


	//----- nvinfo : EIATTR_SW_WAR
	.align		4
.L_161:
        /*0054*/ 	.byte	0x04, 0x36
        /*0056*/ 	.short	(.L_163 - .L_162)
.L_162:
        /*0058*/ 	.word	0x00000008
.L_163:


//--------------------- .nv.callgraph             --------------------------
	.section	.nv.callgraph,"",@"SHT_CUDA_CALLGRAPH"
	.align	4
	.sectionentsize	8
	.align		4
        /*0000*/ 	.word	0x00000000
	.align		4
        /*0004*/ 	.word	0xffffffff
	.align		4
        /*0008*/ 	.word	0x00000000
	.align		4
        /*000c*/ 	.word	0xfffffffe
	.align		4
        /*0010*/ 	.word	0x00000000
	.align		4
        /*0014*/ 	.word	0xfffffffd
	.align		4
        /*0018*/ 	.word	0x00000000
	.align		4
        /*001c*/ 	.word	0xfffffffc


//--------------------- .text._Z14update_weightsPfS_i --------------------------
	.section	.text._Z14update_weightsPfS_i,"ax",@progbits
	.align	128
        .global         _Z14update_weightsPfS_i
        .type           _Z14update_weightsPfS_i,@function
        .size           _Z14update_weightsPfS_i,(.L_x_62 - _Z14update_weightsPfS_i)
        .other          _Z14update_weightsPfS_i,@"STO_CUDA_ENTRY STV_DEFAULT"
_Z14update_weightsPfS_i:
.text._Z14update_weightsPfS_i:
[----:B------:R-:W-:Y:S01]  /*0000*/  LDC R1, c[0x0][0x37c] ;  /* 0x0000df00ff017b82 */ /* 0x000fe20000000800 */
[----:B------:R-:W0:Y:S07]  /*0010*/  S2R R0, SR_TID.X ;  /* 0x0000000000007919 */ /* 0x000e2e0000002100 */
[----:B------:R-:W0:Y:S01]  /*0020*/  S2UR UR4, SR_CTAID.X ;  /* 0x00000000000479c3 */ /* 0x000e220000002500 */
[----:B------:R-:W1:Y:S07]  /*0030*/  LDCU UR5, c[0x0][0x390] ;  /* 0x00007200ff0577ac */ /* 0x000e6e0008000800 */
[----:B------:R-:W0:Y:S02]  /*0040*/  LDC R5, c[0x0][0x360] ;  /* 0x0000d800ff057b82 */ /* 0x000e240000000800 */
[----:B0-----:R-:W-:-:S05]  /*0050*/  IMAD R5, R5, UR4, R0 ;  /* 0x0000000405057c24 */ /* 0x001fca000f8e0200 */
[----:B-1----:R-:W-:-:S13]  /*0060*/  ISETP.GE.AND P0, PT, R5, UR5, PT ;  /* 0x0000000505007c0c */ /* 0x002fda000bf06270 */
[----:B------:R-:W-:Y:S05]  /*0070*/  @P0 EXIT ;  /* 0x000000000000094d */ /* 0x000fea0003800000 */
[----:B------:R-:W0:Y:S01]  /*0080*/  LDC.64 R2, c[0x0][0x388] ;  /* 0x0000e200ff027b82 */ /* 0x000e220000000a00 */
[----:B------:R-:W1:Y:S07]  /*0090*/  LDCU.64 UR4, c[0x0][0x358] ;  /* 0x00006b00ff0477ac */ /* 0x000e6e0008000a00 */
[----:B------:R-:W2:Y:S01]  /*00a0*/  LDC.64 R6, c[0x0][0x380] ;  /* 0x0000e000ff067b82 */ /* 0x000ea20000000a00 */
[----:B0-----:R-:W-:-:S06]  /*00b0*/  IMAD.WIDE R2, R5, 0x4, R2 ;  /* 0x0000000405027825 */ /* 0x001fcc00078e0202 */
[----:B-1----:R-:W3:Y:S01]  /*00c0*/  LDG.E R2, desc[UR4][R2.64] ;  /* 0x0000000402027981 */ /* 0x002ee2000c1e1900 */
[----:B--2---:R-:W-:-:S05]  /*00d0*/  IMAD.WIDE R6, R5, 0x4, R6 ;  /* 0x0000000405067825 */ /* 0x004fca00078e0206 */
[----:B------:R-:W2:Y:S01]  /*00e0*/  LDG.E R8, desc[UR4][R6.64] ;  /* 0x0000000406087981 */ /* 0x000ea2000c1e1900 */
[----:B------:R-:W-:Y:S01]  /*00f0*/  UMOV UR6, 0x47ae147b ;  /* 0x47ae147b00067882 */ /* 0x000fe20000000000 */
[----:B------:R-:W-:Y:S01]  /*0100*/  UMOV UR7, 0x3f847ae1 ;  /* 0x3f847ae100077882 */ /* 0x000fe20000000000 */
[----:B---3--:R-:W-:Y:S08]  /*0110*/  F2F.F64.F32 R4, R2 ;  /* 0x0000000200047310 */ /* 0x008ff00000201800 */
[----:B--2---:R-:W0:Y:S02]  /*0120*/  F2F.F64.F32 R8, R8 ;  /* 0x0000000800087310 */ /* 0x004e240000201800 */
[----:B0-----:R-:W-:-:S10]  /*0130*/  DFMA R4, R4, -UR6, R8 ;  /* 0x8000000604047c2b */ /* 0x001fd40008000008 */
[----:B------:R-:W0:Y:S02]  /*0140*/  F2F.F32.F64 R5, R4 ;  /* 0x0000000400057310 */ /* 0x000e240000301000 */
[----:B0-----:R-:W-:Y:S01]  /*0150*/  STG.E desc[UR4][R6.64], R5 ;  /* 0x0000000506007986 */ /* 0x001fe2000c101904 */
[----:B------:R-:W-:Y:S05]  /*0160*/  EXIT ;  /* 0x000000000000794d */ /* 0x000fea0003800000 */
.L_x_0:
[----:B------:R-:W-:-:S00]  /*0170*/  BRA `(.L_x_0) ;  /* 0xfffffffc00fc7947 */ /* 0x000fc0000383ffff */
[----:B------:R-:W-:-:S00]  /*0180*/  NOP ;  /* 0x0000000000007918 */ /* 0x000fc00000000000 */
[----:B------:R-:W-:-:S00]  /*0190*/  NOP ;  /* 0x0000000000007918 */ /* 0x000fc00000000000 */
[----:B------:R-:W-:-:S00]  /*01a0*/  NOP ;  /* 0x0000000000007918 */ /* 0x000fc00000000000 */
[----:B------:R-:W-:-:S00]  /*01b0*/  NOP ;  /* 0x0000000000007918 */ /* 0x000fc00000000000 */
[----:B------:R-:W-:-:S00]  /*01c0*/  NOP ;  /* 0x0000000000007918 */ /* 0x000fc00000000000 */
[----:B------:R-:W-:-:S00]  /*01d0*/  NOP ;  /* 0x0000000000007918 */ /* 0x000fc00000000000 */
[----:B------:R-:W-:-:S00]  /*01e0*/  NOP ;  /* 0x0000000000007918 */ /* 0x000fc00000000000 */
[----:B------:R-:W-:-:S00]  /*01f0*/  NOP ;  /* 0x0000000000007918 */ /* 0x000fc00000000000 */
.L_x_62:


//--------------------- .text._Z24compute_output_gradientsPfS_Pii --------------------------
	.section	.text._Z24compute_output_gradientsPfS_Pii,"ax",@progbits
	.align	128
        .global         _Z24compute_output_gradientsPfS_Pii
        .type           _Z24compute_output_gradientsPfS_Pii,@function
        .size           _Z24compute_output_gradientsPfS_Pii,(.L_x_63 - _Z24compute_output_gradientsPfS_Pii)
        .other          _Z24compute_output_gradientsPfS_Pii,@"STO_CUDA_ENTRY STV_DEFAULT"
_Z24compute_output_gradientsPfS_Pii:
.text._Z24compute_output_gradientsPfS_Pii:
[----:B------:R-:W-:Y:S01]  /*0000*/  LDC R1, c[0x0][0x37c] ;  /* 0x0000df00ff017b82 */ /* 0x000fe20000000800 */
[----:B------:R-:W0:Y:S07]  /*0010*/  S2R R0, SR_TID.X ;  /* 0x0000000000007919 */ /* 0x000e2e0000002100 */
[----:B------:R-:W0:Y:S01]  /*0020*/  S2UR UR5, SR_CTAID.X ;  /* 0x00000000000579c3 */ /* 0x000e220000002500 */
[----:B------:R-:W1:Y:S07]  /*0030*/  LDCU UR4, c[0x0][0x398] ;  /* 0x00007300ff0477ac */ /* 0x000e6e0008000800 */
[----:B------:R-:W0:Y:S01]  /*0040*/  LDC R5, c[0x0][0x360] ;  /* 0x0000d800ff057b82 */ /* 0x000e220000000800 */
[----:B-1----:R-:W-:Y:S01]  /*0050*/  UIMAD UR4, UR4, 0xa, URZ ;  /* 0x0000000a040478a4 */ /* 0x002fe2000f8e02ff */
[----:B0-----:R-:W-:-:S05]  /*0060*/  IMAD R5, R5, UR5, R0 ;  /* 0x0000000505057c24 */ /* 0x001fca000f8e0200 */
[----:B------:R-:W-:-:S13]  /*0070*/  ISETP.GE.AND P0, PT, R5, UR4, PT ;  /* 0x0000000405007c0c */ /* 0x000fda000bf06270 */
[----:B------:R-:W-:Y:S05]  /*0080*/  @P0 EXIT ;  /* 0x000000000000094d */ /* 0x000fea0003800000 */
[----:B------:R-:W0:Y:S01]  /*0090*/  LDC.64 R2, c[0x0][0x388] ;  /* 0x0000e200ff027b82 */ /* 0x000e220000000a00 */
[----:B------:R-:W1:Y:S07]  /*00a0*/  LDCU.64 UR4, c[0x0][0x358] ;  /* 0x00006b00ff0477ac */ /* 0x000e6e0008000a00 */
[----:B------:R-:W2:Y:S08]  /*00b0*/  LDC.64 R8, c[0x0][0x380] ;  /* 0x0000e000ff087b82 */ /* 0x000eb00000000a00 */
[----:B------:R-:W3:Y:S01]  /*00c0*/  LDC.64 R6, c[0x0][0x390] ;  /* 0x0000e400ff067b82 */ /* 0x000ee20000000a00 */
[----:B0-----:R-:W-:-:S05]  /*00d0*/  IMAD.WIDE R2, R5, 0x4, R2 ;  /* 0x0000000405027825 */ /* 0x001fca00078e0202 */
[----:B-1----:R-:W4:Y:S01]  /*00e0*/  LDG.E R13, desc[UR4][R2.64] ;  /* 0x00000004020d7981 */ /* 0x002f22000c1e1900 */
[----:B------:R-:W-:-:S04]  /*00f0*/  IMAD.HI R0, R5, 0x66666667, RZ ;  /* 0x6666666705007827 */ /* 0x000fc800078e02ff */
[----:B--2---:R-:W-:Y:S01]  /*0100*/  IMAD.WIDE R4, R5, 0x4, R8 ;  /* 0x0000000405047825 */ /* 0x004fe200078e0208 */
[----:B------:R-:W-:-:S04]  /*0110*/  SHF.R.U32.HI R11, RZ, 0x1f, R0 ;  /* 0x0000001fff0b7819 */ /* 0x000fc80000011600 */
[----:B------:R-:W-:-:S05]  /*0120*/  LEA.HI.SX32 R11, R0, R11, 0x1e ;  /* 0x0000000b000b7211 */ /* 0x000fca00078ff2ff */
[C---:B---3--:R-:W-:Y:S01]  /*0130*/  IMAD.WIDE R6, R11.reuse, 0x4, R6 ;  /* 0x000000040b067825 */ /* 0x048fe200078e0206 */
[----:B----4-:R-:W-:Y:S05]  /*0140*/  STG.E desc[UR4][R4.64], R13 ;  /* 0x0000000d04007986 */ /* 0x010fea000c101904 */
[----:B------:R-:W2:Y:S02]  /*0150*/  LDG.E R6, desc[UR4][R6.64] ;  /* 0x0000000406067981 */ /* 0x000ea4000c1e1900 */
[----:B--2---:R-:W-:-:S04]  /*0160*/  IMAD R11, R11, 0xa, R6 ;  /* 0x0000000a0b0b7824 */ /* 0x004fc800078e0206 */
[----:B------:R-:W-:-:S05]  /*0170*/  IMAD.WIDE R2, R11, 0x4, R8 ;  /* 0x000000040b027825 */ /* 0x000fca00078e0208 */
[----:B------:R-:W2:Y:S02]  /*0180*/  LDG.E R0, desc[UR4][R2.64] ;  /* 0x0000000402007981 */ /* 0x000ea4000c1e1900 */
[----:B--2---:R-:W-:-:S05]  /*0190*/  FADD R9, R0, -1 ;  /* 0xbf80000000097421 */ /* 0x004fca0000000000 */
[----:B------:R-:W-:Y:S01]  /*01a0*/  STG.E desc[UR4][R2.64], R9 ;  /* 0x0000000902007986 */ /* 0x000fe2000c101904 */
[----:B------:R-:W-:Y:S05]  /*01b0*/  EXIT ;  /* 0x000000000000794d */ /* 0x000fea0003800000 */
.L_x_1:
        /* <DEDUP_REMOVED lines=12> */
.L_x_63:


//--------------------- .text._Z25multiply_gradients_kernelPfS_i --------------------------
	.section	.text._Z25multiply_gradients_kernelPfS_i,"ax",@progbits
	.align	128
        .global         _Z25multiply_gradients_kernelPfS_i
        .type           _Z25multiply_gradients_kernelPfS_i,@function
        .size           _Z25multiply_gradients_kernelPfS_i,(.L_x_64 - _Z25multiply_gradients_kernelPfS_i)
        .other          _Z25multiply_gradients_kernelPfS_i,@"STO_CUDA_ENTRY STV_DEFAULT"
_Z25multiply_gradients_kernelPfS_i:
.text._Z25multiply_gradients_kernelPfS_i:
        /* <DEDUP_REMOVED lines=14> */
[----:B------:R-:W3:Y:S02]  /*00e0*/  LDG.E R7, desc[UR4][R4.64] ;  /* 0x0000000404077981 */ /* 0x000ee4000c1e1900 */
[----:B---3--:R-:W-:-:S05]  /*00f0*/  FMUL R7, R2, R7 ;  /* 0x0000000702077220 */ /* 0x008fca0000400000 */
[----:B------:R-:W-:Y:S01]  /*0100*/  STG.E desc[UR4][R4.64], R7 ;  /* 0x0000000704007986 */ /* 0x000fe2000c101904 */
[----:B------:R-:W-:Y:S05]  /*0110*/  EXIT ;  /* 0x000000000000794d */ /* 0x000fea0003800000 */
.L_x_2:
        /* <DEDUP_REMOVED lines=14> */
.L_x_64:


//--------------------- .text._Z22relu_derivative_kernelPfS_i --------------------------
	.section	.text._Z22relu_derivative_kernelPfS_i,"ax",@progbits
	.align	128
        .global         _Z22relu_derivative_kernelPfS_i
        .type           _Z22relu_derivative_kernelPfS_i,@function
        .size           _Z22relu_derivative_kernelPfS_i,(.L_x_65 - _Z22relu_derivative_kernelPfS_i)
        .other          _Z22relu_derivative_kernelPfS_i,@"STO_CUDA_ENTRY STV_DEFAULT"
_Z22relu_derivative_kernelPfS_i:
.text._Z22relu_derivative_kernelPfS_i:
        /* <DEDUP_REMOVED lines=13> */
[----:B--2---:R-:W-:Y:S01]  /*00d0*/  IMAD.WIDE R4, R7, 0x4, R4 ;  /* 0x0000000407047825 */ /* 0x004fe200078e0204 */
[----:B---3--:R-:W-:-:S05]  /*00e0*/  FSET.BF.GT.AND R7, R2, RZ, PT ;  /* 0x000000ff0207720a */ /* 0x008fca0003804000 */
[----:B------:R-:W-:Y:S01]  /*00f0*/  STG.E desc[UR4][R4.64], R7 ;  /* 0x0000000704007986 */ /* 0x000fe2000c101904 */
[----:B------:R-:W-:Y:S05]  /*0100*/  EXIT ;  /* 0x000000000000794d */ /* 0x000fea0003800000 */
.L_x_3:
        /* <DEDUP_REMOVED lines=15> */
.L_x_65:


//--------------------- .text._Z16zero_grad_kernelPfi --------------------------
	.section	.text._Z16zero_grad_kernelPfi,"ax",@progbits
	.align	128
        .global         _Z16zero_grad_kernelPfi
        .type           _Z16zero_grad_kernelPfi,@function
        .size           _Z16zero_grad_kernelPfi,(.L_x_66 - _Z16zero_grad_kernelPfi)
        .other          _Z16zero_grad_kernelPfi,@"STO_CUDA_ENTRY STV_DEFAULT"
_Z16zero_grad_kernelPfi:
.text._Z16zero_grad_kernelPfi:
        /* <DEDUP_REMOVED lines=9> */
[----:B------:R-:W1:Y:S01]  /*0090*/  LDCU.64 UR4, c[0x0][0x358] ;  /* 0x00006b00ff0477ac */ /* 0x000e620008000a00 */
[----:B0-----:R-:W-:-:S05]  /*00a0*/  IMAD.WIDE R2, R5, 0x4, R2 ;  /* 0x0000000405027825 */ /* 0x001fca00078e0202 */
[----:B-1----:R-:W-:Y:S01]  /*00b0*/  STG.E desc[UR4][R2.64], RZ ;  /* 0x000000ff02007986 */ /* 0x002fe2000c101904 */
[----:B------:R-:W-:Y:S05]  /*00c0*/  EXIT ;  /* 0x000000000000794d */ /* 0x000fea0003800000 */
.L_x_4:
        /* <DEDUP_REMOVED lines=11> */
.L_x_66:


//--------------------- .text._Z14softmax_kernalPfii --------------------------
	.section	.text._Z14softmax_kernalPfii,"ax",@progbits
	.align	128
        .global         _Z14softmax_kernalPfii
        .type           _Z14softmax_kernalPfii,@function
        .size           _Z14softmax_kernalPfii,(.L_x_61 - _Z14softmax_kernalPfii)
        .other          _Z14softmax_kernalPfii,@"STO_CUDA_ENTRY STV_DEFAULT"
_Z14softmax_kernalPfii:
.text._Z14softmax_kernalPfii:
[----:B------:R-:W-:Y:S08]  /*0000*/  LDC R1, c[0x0][0x37c] ;  /* 0x0000df00ff017b82 */ /* 0x000ff00000000800 */
[----:B------:R-:W0:Y:S08]  /*0010*/  S2UR UR4, SR_CTAID.X ;  /* 0x00000000000479c3 */ /* 0x000e300000002500 */
[----:B------:R-:W0:Y:S02]  /*0020*/  LDC R0, c[0x0][0x388] ;  /* 0x0000e200ff007b82 */ /* 0x000e240000000800 */
[----:B0-----:R-:W-:-:S13]  /*0030*/  ISETP.LE.AND P0, PT, R0, UR4, PT ;  /* 0x0000000400007c0c */ /* 0x001fda000bf03270 */
[----:B------:R-:W-:Y:S05]  /*0040*/  @P0 EXIT ;  /* 0x000000000000094d */ /* 0x000fea0003800000 */
[----:B------:R-:W0:Y:S01]  /*0050*/  LDC R3, c[0x0][0x38c] ;  /* 0x0000e300ff037b82 */ /* 0x000e220000000800 */
[----:B------:R-:W1:Y:S07]  /*0060*/  LDCU.64 UR8, c[0x0][0x358] ;  /* 0x00006b00ff0877ac */ /* 0x000e6e0008000a00 */
[----:B------:R-:W2:Y:S01]  /*0070*/  LDC.64 R6, c[0x0][0x380] ;  /* 0x0000e000ff067b82 */ /* 0x000ea20000000a00 */
[----:B0-----:R-:W-:-:S04]  /*0080*/  IMAD R2, R3, UR4, RZ ;  /* 0x0000000403027c24 */ /* 0x001fc8000f8e02ff */
[----:B--2---:R-:W-:-:S05]  /*0090*/  IMAD.WIDE R4, R2, 0x4, R6 ;  /* 0x0000000402047825 */ /* 0x004fca00078e0206 */
[----:B-1----:R0:W5:Y:S01]  /*00a0*/  LDG.E R0, desc[UR8][R4.64] ;  /* 0x0000000804007981 */ /* 0x002162000c1e1900 */
[----:B------:R-:W-:-:S13]  /*00b0*/  ISETP.GE.AND P0, PT, R3, 0x2, PT ;  /* 0x000000020300780c */ /* 0x000fda0003f06270 */
[----:B0-----:R-:W-:Y:S05]  /*00c0*/  @!P0 BRA `(.L_x_5) ;  /* 0x0000000400a88947 */ /* 0x001fea0003800000 */
[C---:B------:R-:W-:Y:S01]  /*00d0*/  IADD3 R4, PT, PT, R3.reuse, -0x2, RZ ;  /* 0xfffffffe03047810 */ /* 0x040fe20007ffe0ff */
[----:B------:R-:W-:Y:S01]  /*00e0*/  UMOV UR4, 0x1 ;  /* 0x0000000100047882 */ /* 0x000fe20000000000 */
[----:B------:R-:W-:Y:S02]  /*00f0*/  IADD3 R3, PT, PT, R3, -0x1, RZ ;  /* 0xffffffff03037810 */ /* 0x000fe40007ffe0ff */
[----:B------:R-:W-:Y:S02]  /*0100*/  ISETP.GE.U32.AND P0, PT, R4, 0xf, PT ;  /* 0x0000000f0400780c */ /* 0x000fe40003f06070 */
[----:B------:R-:W-:-:S11]  /*0110*/  LOP3.LUT R19, R3, 0xf, RZ, 0xc0, !PT ;  /* 0x0000000f03137812 */ /* 0x000fd600078ec0ff */
[----:B------:R-:W-:Y:S05]  /*0120*/  @!P0 BRA `(.L_x_6) ;  /* 0x00000000009c8947 */ /* 0x000fea0003800000 */
[----:B------:R-:W-:Y:S01]  /*0130*/  IADD3 R5, PT, PT, R2, 0x1, RZ ;  /* 0x0000000102057810 */ /* 0x000fe20007ffe0ff */
[----:B------:R-:W-:-:S04]  /*0140*/  UMOV UR4, URZ ;  /* 0x000000ff00047c82 */ /* 0x000fc80008000000 */
[----:B------:R-:W-:Y:S01]  /*0150*/  IMAD.WIDE.U32 R4, R5, 0x4, R6 ;  /* 0x0000000405047825 */ /* 0x000fe200078e0006 */
[----:B------:R-:W-:Y:S02]  /*0160*/  LOP3.LUT R6, R3, 0xfffffff0, RZ, 0xc0, !PT ;  /* 0xfffffff003067812 */ /* 0x000fe400078ec0ff */
[----:B------:R-:W-:Y:S02]  /*0170*/  IADD3 R12, P0, PT, R4, 0x20, RZ ;  /* 0x00000020040c7810 */ /* 0x000fe40007f1e0ff */
[----:B------:R-:W-:Y:S02]  /*0180*/  IADD3 R6, PT, PT, -R6, RZ, RZ ;  /* 0x000000ff06067210 */ /* 0x000fe40007ffe1ff */
[----:B------:R-:W-:-:S09]  /*0190*/  IADD3.X R5, PT, PT, RZ, R5, RZ, P0, !PT ;  /* 0x00000005ff057210 */ /* 0x000fd200007fe4ff */
.L_x_7:
[----:B------:R-:W-:-:S05]  /*01a0*/  MOV R4, R12 ;  /* 0x0000000c00047202 */ /* 0x000fca0000000f00 */
[----:B------:R-:W2:Y:S04]  /*01b0*/  LDG.E R11, desc[UR8][R4.64+-0x20] ;  /* 0xffffe008040b7981 */ /* 0x000ea8000c1e1900 */
[----:B------:R-:W2:Y:S04]  /*01c0*/  LDG.E R12, desc[UR8][R4.64+-0x1c] ;  /* 0xffffe408040c7981 */ /* 0x000ea8000c1e1900 */
[----:B------:R-:W3:Y:S04]  /*01d0*/  LDG.E R14, desc[UR8][R4.64+-0x18] ;  /* 0xffffe808040e7981 */ /* 0x000ee8000c1e1900 */
[----:B------:R-:W3:Y:S04]  /*01e0*/  LDG.E R13, desc[UR8][R4.64+-0x14] ;  /* 0xffffec08040d7981 */ /* 0x000ee8000c1e1900 */
[----:B------:R-:W4:Y:S04]  /*01f0*/  LDG.E R16, desc[UR8][R4.64+-0x10] ;  /* 0xfffff00804107981 */ /* 0x000f28000c1e1900 */
        /* <DEDUP_REMOVED lines=10> */
[----:B------:R0:W4:Y:S01]  /*02a0*/  LDG.E R7, desc[UR8][R4.64+0x1c] ;  /* 0x00001c0804077981 */ /* 0x000122000c1e1900 */
[----:B------:R-:W-:Y:S01]  /*02b0*/  IADD3 R6, PT, PT, R6, 0x10, RZ ;  /* 0x0000001006067810 */ /* 0x000fe20007ffe0ff */
[----:B------:R-:W-:-:S03]  /*02c0*/  UIADD3 UR4, UPT, UPT, UR4, 0x10, URZ ;  /* 0x0000001004047890 */ /* 0x000fc6000fffe0ff */
[----:B------:R-:W-:Y:S02]  /*02d0*/  ISETP.NE.AND P0, PT, R6, RZ, PT ;  /* 0x000000ff0600720c */ /* 0x000fe40003f05270 */
[----:B--2--5:R-:W-:Y:S02]  /*02e0*/  FMNMX3 R11, R0, R11, R12, !PT ;  /* 0x0000000b000b7276 */ /* 0x024fe4000780000c */
[----:B------:R-:W-:-:S04]  /*02f0*/  IADD3 R12, P1, PT, R4, 0x40, RZ ;  /* 0x00000040040c7810 */ /* 0x000fc80007f3e0ff */
[----:B0-----:R-:W-:Y:S02]  /*0300*/  IADD3.X R5, PT, PT, RZ, R5, RZ, P1, !PT ;  /* 0x00000005ff057210 */ /* 0x001fe40000ffe4ff */
[----:B---3--:R-:W-:-:S04]  /*0310*/  FMNMX3 R11, R11, R14, R13, !PT ;  /* 0x0000000e0b0b7276 */ /* 0x008fc8000780000d */
[----:B----4-:R-:W-:-:S04]  /*0320*/  FMNMX3 R11, R11, R16, R15, !PT ;  /* 0x000000100b0b7276 */ /* 0x010fc8000780000f */
[----:B------:R-:W-:-:S04]  /*0330*/  FMNMX3 R11, R11, R18, R17, !PT ;  /* 0x000000120b0b7276 */ /* 0x000fc80007800011 */
[----:B------:R-:W-:-:S04]  /*0340*/  FMNMX3 R11, R11, R20, R21, !PT ;  /* 0x000000140b0b7276 */ /* 0x000fc80007800015 */
[----:B------:R-:W-:-:S04]  /*0350*/  FMNMX3 R11, R11, R22, R23, !PT ;  /* 0x000000160b0b7276 */ /* 0x000fc80007800017 */
[----:B------:R-:W-:-:S04]  /*0360*/  FMNMX3 R9, R11, R9, R10, !PT ;  /* 0x000000090b097276 */ /* 0x000fc8000780000a */
[----:B------:R-:W-:Y:S01]  /*0370*/  FMNMX3 R0, R9, R8, R7, !PT ;  /* 0x0000000809007276 */ /* 0x000fe20007800007 */
[----:B------:R-:W-:Y:S06]  /*0380*/  @P0 BRA `(.L_x_7) ;  /* 0xfffffffc00840947 */ /* 0x000fec000383ffff */
[----:B------:R-:W-:-:S12]  /*0390*/  UIADD3 UR4, UPT, UPT, UR4, 0x1, URZ ;  /* 0x0000000104047890 */ /* 0x000fd8000fffe0ff */
.L_x_6:
[----:B------:R-:W-:-:S13]  /*03a0*/  ISETP.NE.AND P0, PT, R19, RZ, PT ;  /* 0x000000ff1300720c */ /* 0x000fda0003f05270 */
[----:B------:R-:W-:Y:S05]  /*03b0*/  @!P0 BRA `(.L_x_5) ;  /* 0x0000000000ec8947 */ /* 0x000fea0003800000 */
[----:B------:R-:W-:Y:S02]  /*03c0*/  ISETP.GE.U32.AND P0, PT, R19, 0x8, PT ;  /* 0x000000081300780c */ /* 0x000fe40003f06070 */
[----:B------:R-:W-:-:S04]  /*03d0*/  LOP3.LUT R15, R3, 0x7, RZ, 0xc0, !PT ;  /* 0x00000007030f7812 */ /* 0x000fc800078ec0ff */
[----:B------:R-:W-:-:S07]  /*03e0*/  ISETP.NE.AND P1, PT, R15, RZ, PT ;  /* 0x000000ff0f00720c */ /* 0x000fce0003f25270 */
[----:B------:R-:W-:Y:S06]  /*03f0*/  @!P0 BRA `(.L_x_8) ;  /* 0x0000000000548947 */ /* 0x000fec0003800000 */
[----:B------:R-:W0:Y:S01]  /*0400*/  LDC.64 R10, c[0x0][0x380] ;  /* 0x0000e000ff0a7b82 */ /* 0x000e220000000a00 */
[C---:B------:R-:W-:Y:S02]  /*0410*/  IADD3 R8, P0, PT, R2.reuse, UR4, RZ ;  /* 0x0000000402087c10 */ /* 0x040fe4000ff1e0ff */
[----:B------:R-:W-:Y:S02]  /*0420*/  IADD3 R5, PT, PT, R2, UR4, RZ ;  /* 0x0000000402057c10 */ /* 0x000fe4000fffe0ff */
[----:B------:R-:W-:-:S03]  /*0430*/  IADD3.X R9, PT, PT, RZ, RZ, RZ, P0, !PT ;  /* 0x000000ffff097210 */ /* 0x000fc600007fe4ff */
[----:B------:R-:W1:Y:S01]  /*0440*/  LDC.64 R6, c[0x0][0x380] ;  /* 0x0000e000ff067b82 */ /* 0x000e620000000a00 */
[----:B0-----:R-:W-:Y:S01]  /*0450*/  LEA R4, P0, R8, R10, 0x2 ;  /* 0x0000000a08047211 */ /* 0x001fe200078010ff */
[----:B-1----:R-:W-:-:S03]  /*0460*/  IMAD.WIDE.U32 R6, R5, 0x4, R6 ;  /* 0x0000000405067825 */ /* 0x002fc600078e0006 */
[----:B------:R-:W-:-:S03]  /*0470*/  LEA.HI.X R5, R8, R11, R9, 0x2, P0 ;  /* 0x0000000b08057211 */ /* 0x000fc600000f1409 */
[----:B------:R-:W2:Y:S04]  /*0480*/  LDG.E R7, desc[UR8][R6.64] ;  /* 0x0000000806077981 */ /* 0x000ea8000c1e1900 */
[----:B------:R-:W2:Y:S04]  /*0490*/  LDG.E R8, desc[UR8][R4.64+0x4] ;  /* 0x0000040804087981 */ /* 0x000ea8000c1e1900 */
[----:B------:R-:W3:Y:S04]  /*04a0*/  LDG.E R9, desc[UR8][R4.64+0x8] ;  /* 0x0000080804097981 */ /* 0x000ee8000c1e1900 */
[----:B------:R-:W3:Y:S04]  /*04b0*/  LDG.E R10, desc[UR8][R4.64+0xc] ;  /* 0x00000c08040a7981 */ /* 0x000ee8000c1e1900 */
[----:B------:R-:W4:Y:S04]  /*04c0*/  LDG.E R11, desc[UR8][R4.64+0x10] ;  /* 0x00001008040b7981 */ /* 0x000f28000c1e1900 */
[----:B------:R-:W4:Y:S04]  /*04d0*/  LDG.E R12, desc[UR8][R4.64+0x14] ;  /* 0x00001408040c7981 */ /* 0x000f28000c1e1900 */
[----:B------:R-:W4:Y:S04]  /*04e0*/  LDG.E R13, desc[UR8][R4.64+0x18] ;  /* 0x00001808040d7981 */ /* 0x000f28000c1e1900 */
[----:B------:R-:W4:Y:S01]  /*04f0*/  LDG.E R14, desc[UR8][R4.64+0x1c] ;  /* 0x00001c08040e7981 */ /* 0x000f22000c1e1900 */
[----:B------:R-:W-:Y:S01]  /*0500*/  UIADD3 UR4, UPT, UPT, UR4, 0x8, URZ ;  /* 0x0000000804047890 */ /* 0x000fe2000fffe0ff */
[----:B--2--5:R-:W-:-:S04]  /*0510*/  FMNMX3 R8, R0, R7, R8, !PT ;  /* 0x0000000700087276 */ /* 0x024fc80007800008 */
[----:B---3--:R-:W-:-:S04]  /*0520*/  FMNMX3 R8, R8, R9, R10, !PT ;  /* 0x0000000908087276 */ /* 0x008fc8000780000a */
[----:B----4-:R-:W-:-:S04]  /*0530*/  FMNMX3 R8, R8, R11, R12, !PT ;  /* 0x0000000b08087276 */ /* 0x010fc8000780000c */
[----:B------:R-:W-:-:S07]  /*0540*/  FMNMX3 R0, R8, R13, R14, !PT ;  /* 0x0000000d08007276 */ /* 0x000fce000780000e */
.L_x_8:
        /* <DEDUP_REMOVED lines=16> */
[----:B------:R-:W3:Y:S01]  /*0650*/  LDG.E R10, desc[UR8][R6.64+0xc] ;  /* 0x00000c08060a7981 */ /* 0x000ee2000c1e1900 */
[----:B------:R-:W-:Y:S01]  /*0660*/  UIADD3 UR4, UPT, UPT, UR4, 0x4, URZ ;  /* 0x0000000404047890 */ /* 0x000fe2000fffe0ff */
[----:B--2--5:R-:W-:-:S04]  /*0670*/  FMNMX3 R0, R0, R5, R8, !PT ;  /* 0x0000000500007276 */ /* 0x024fc80007800008 */
[----:B---3--:R-:W-:-:S07]  /*0680*/  FMNMX3 R0, R0, R9, R10, !PT ;  /* 0x0000000900007276 */ /* 0x008fce000780000a */
.L_x_9:
[----:B------:R-:W-:Y:S05]  /*0690*/  @!P1 BRA `(.L_x_5) ;  /* 0x0000000000349947 */ /* 0x000fea0003800000 */
[----:B------:R-:W0:Y:S01]  /*06a0*/  LDC.64 R4, c[0x0][0x380] ;  /* 0x0000e000ff047b82 */ /* 0x000e220000000a00 */
[----:B------:R-:W-:Y:S02]  /*06b0*/  IADD3 R7, PT, PT, R2, UR4, RZ ;  /* 0x0000000402077c10 */ /* 0x000fe4000fffe0ff */
[----:B------:R-:W-:-:S03]  /*06c0*/  IADD3 R3, PT, PT, -R3, RZ, RZ ;  /* 0x000000ff03037210 */ /* 0x000fc60007ffe1ff */
[----:B0-----:R-:W-:-:S05]  /*06d0*/  IMAD.WIDE.U32 R4, R7, 0x4, R4 ;  /* 0x0000000407047825 */ /* 0x001fca00078e0004 */
[----:B------:R-:W-:-:S07]  /*06e0*/  MOV R7, R5 ;  /* 0x0000000500077202 */ /* 0x000fce0000000f00 */
.L_x_10:
[----:B------:R-:W-:-:S06]  /*06f0*/  MOV R5, R7 ;  /* 0x0000000700057202 */ /* 0x000fcc0000000f00 */
[----:B------:R0:W2:Y:S01]  /*0700*/  LDG.E R5, desc[UR8][R4.64] ;  /* 0x0000000804057981 */ /* 0x0000a2000c1e1900 */
[----:B------:R-:W-:-:S04]  /*0710*/  IADD3 R3, PT, PT, R3, 0x1, RZ ;  /* 0x0000000103037810 */ /* 0x000fc80007ffe0ff */
[----:B------:R-:W-:Y:S02]  /*0720*/  ISETP.NE.AND P0, PT, R3, RZ, PT ;  /* 0x000000ff0300720c */ /* 0x000fe40003f05270 */
[----:B0-----:R-:W-:-:S04]  /*0730*/  IADD3 R4, P1, PT, R4, 0x4, RZ ;  /* 0x0000000404047810 */ /* 0x001fc80007f3e0ff */
[----:B------:R-:W-:Y:S02]  /*0740*/  IADD3.X R7, PT, PT, RZ, R7, RZ, P1, !PT ;  /* 0x00000007ff077210 */ /* 0x000fe40000ffe4ff */
[----:B--2--5:R-:W-:-:S05]  /*0750*/  FMNMX R0, R5, R0, !PT ;  /* 0x0000000005007209 */ /* 0x024fca0007800000 */
[----:B------:R-:W-:Y:S05]  /*0760*/  @P0 BRA `(.L_x_10) ;  /* 0xfffffffc00e00947 */ /* 0x000fea000383ffff */
.L_x_5:
[----:B------:R-:W0:Y:S01]  /*0770*/  LDCU UR5, c[0x0][0x38c] ;  /* 0x00007180ff0577ac */ /* 0x000e220008000800 */
[----:B------:R-:W-:Y:S01]  /*0780*/  HFMA2 R3, -RZ, RZ, 0, 0 ;  /* 0x00000000ff037431 */ /* 0x000fe200000001ff */
[----:B0-----:R-:W-:-:S09]  /*0790*/  UISETP.GE.AND UP0, UPT, UR5, 0x1, UPT ;  /* 0x000000010500788c */ /* 0x001fd2000bf06270 */
[----:B------:R-:W-:Y:S05]  /*07a0*/  BRA.U !UP0, `(.L_x_11) ;  /* 0x0000000d08c47547 */ /* 0x000fea000b800000 */
[----:B------:R-:W-:Y:S01]  /*07b0*/  UISETP.GE.U32.AND UP1, UPT, UR5, 0x8, UPT ;  /* 0x000000080500788c */ /* 0x000fe2000bf26070 */
[----:B------:R-:W-:Y:S01]  /*07c0*/  MOV R3, RZ ;  /* 0x000000ff00037202 */ /* 0x000fe20000000f00 */
[----:B------:R-:W-:Y:S01]  /*07d0*/  ULOP3.LUT UR6, UR5, 0x7, URZ, 0xc0, !UPT ;  /* 0x0000000705067892 */ /* 0x000fe2000f8ec0ff */
[----:B------:R-:W-:-:S03]  /*07e0*/  UMOV UR4, URZ ;  /* 0x000000ff00047c82 */ /* 0x000fc60008000000 */
[----:B------:R-:W-:-:S03]  /*07f0*/  UISETP.NE.AND UP0, UPT, UR6, URZ, UPT ;  /* 0x000000ff0600728c */ /* 0x000fc6000bf05270 */
[----:B------:R-:W-:Y:S08]  /*0800*/  BRA.U !UP1, `(.L_x_12) ;  /* 0x0000000509c07547 */ /* 0x000ff0000b800000 */
[----:B------:R-:W0:Y:S01]  /*0810*/  LDC.64 R4, c[0x0][0x380] ;  /* 0x0000e000ff047b82 */ /* 0x000e220000000a00 */
[----:B------:R-:W-:Y:S01]  /*0820*/  ULOP3.LUT UR4, UR5, 0x7ffffff8, URZ, 0xc0, !UPT ;  /* 0x7ffffff805047892 */ /* 0x000fe2000f8ec0ff */
[----:B------:R-:W-:-:S03]  /*0830*/  MOV R3, RZ ;  /* 0x000000ff00037202 */ /* 0x000fc60000000f00 */
[----:B------:R-:W-:Y:S01]  /*0840*/  UIADD3 UR5, UPT, UPT, -UR4, URZ, URZ ;  /* 0x000000ff04057290 */ /* 0x000fe2000fffe1ff */
[----:B0-----:R-:W-:-:S03]  /*0850*/  IMAD.WIDE.U32 R4, R2, 0x4, R4 ;  /* 0x0000000402047825 */ /* 0x001fc600078e0004 */
[----:B------:R-:W-:-:S04]  /*0860*/  IADD3 R8, P0, PT, R4, 0x10, RZ ;  /* 0x0000001004087810 */ /* 0x000fc80007f1e0ff */
[----:B------:R-:W-:-:S09]  /*0870*/  IADD3.X R7, PT, PT, RZ, R5, RZ, P0, !PT ;  /* 0x00000005ff077210 */ /* 0x000fd200007fe4ff */
.L_x_13:
[----:B--2---:R-:W-:Y:S02]  /*0880*/  MOV R4, R8 ;  /* 0x0000000800047202 */ /* 0x004fe40000000f00 */
[----:B------:R-:W-:-:S05]  /*0890*/  MOV R5, R7 ;  /* 0x0000000700057202 */ /* 0x000fca0000000f00 */
[----:B------:R-:W2:Y:S04]  /*08a0*/  LDG.E R7, desc[UR8][R4.64+-0x10] ;  /* 0xfffff00804077981 */ /* 0x000ea8000c1e1900 */
[----:B------:R-:W3:Y:S04]  /*08b0*/  LDG.E R25, desc[UR8][R4.64+-0xc] ;  /* 0xfffff40804197981 */ /* 0x000ee8000c1e1900 */
[----:B------:R-:W4:Y:S04]  /*08c0*/  LDG.E R21, desc[UR8][R4.64+-0x8] ;  /* 0xfffff80804157981 */ /* 0x000f28000c1e1900 */
[----:B------:R-:W4:Y:S04]  /*08d0*/  LDG.E R23, desc[UR8][R4.64+-0x4] ;  /* 0xfffffc0804177981 */ /* 0x000f28000c1e1900 */
[----:B------:R-:W4:Y:S04]  /*08e0*/  LDG.E R11, desc[UR8][R4.64] ;  /* 0x00000008040b7981 */ /* 0x000f28000c1e1900 */
[----:B------:R-:W4:Y:S04]  /*08f0*/  LDG.E R15, desc[UR8][R4.64+0x4] ;  /* 0x00000408040f7981 */ /* 0x000f28000c1e1900 */
[----:B------:R-:W4:Y:S04]  /*0900*/  LDG.E R19, desc[UR8][R4.64+0x8] ;  /* 0x0000080804137981 */ /* 0x000f28000c1e1900 */
[----:B------:R-:W4:Y:S01]  /*0910*/  LDG.E R17, desc[UR8][R4.64+0xc] ;  /* 0x00000c0804117981 */ /* 0x000f22000c1e1900 */
[----:B------:R-:W-:Y:S01]  /*0920*/  HFMA2 R12, -RZ, RZ, 0.96630859375, -0.0022525787353515625 ;  /* 0x3bbb989dff0c7431 */ /* 0x000fe200000001ff */
[----:B------:R-:W-:Y:S01]  /*0930*/  MOV R13, 0x437c0000 ;  /* 0x437c0000000d7802 */ /* 0x000fe20000000f00 */
[----:B------:R-:W-:-:S04]  /*0940*/  UIADD3 UR5, UPT, UPT, UR5, 0x8, URZ ;  /* 0x0000000805057890 */ /* 0x000fc8000fffe0ff */
[----:B------:R-:W-:Y:S01]  /*0950*/  UISETP.NE.AND UP1, UPT, UR5, URZ, UPT ;  /* 0x000000ff0500728c */ /* 0x000fe2000bf25270 */
[----:B--2--5:R-:W-:-:S04]  /*0960*/  FADD R7, R7, -R0 ;  /* 0x8000000007077221 */ /* 0x024fc80000000000 */
[----:B------:R-:W-:Y:S01]  /*0970*/  FFMA.SAT R6, R7, R12, 0.5 ;  /* 0x3f00000007067423 */ /* 0x000fe2000000200c */
[----:B---3--:R-:W-:-:S03]  /*0980*/  FADD R25, R25, -R0 ;  /* 0x8000000019197221 */ /* 0x008fc60000000000 */
[-C--:B------:R-:W-:Y:S01]  /*0990*/  FFMA.RM R9, R6, R13.reuse, 12582913 ;  /* 0x4b40000106097423 */ /* 0x080fe2000000400d */
[-C--:B------:R-:W-:Y:S01]  /*09a0*/  FFMA.SAT R6, R25, R12.reuse, 0.5 ;  /* 0x3f00000019067423 */ /* 0x080fe2000000200c */
[--C-:B----4-:R-:W-:Y:S02]  /*09b0*/  FADD R21, R21, -R0.reuse ;  /* 0x8000000015157221 */ /* 0x110fe40000000000 */
[----:B------:R-:W-:Y:S01]  /*09c0*/  FADD R8, R9, -12583039 ;  /* 0xcb40007f09087421 */ /* 0x000fe20000000000 */
[-C--:B------:R-:W-:Y:S01]  /*09d0*/  FFMA.RM R6, R6, R13.reuse, 12582913 ;  /* 0x4b40000106067423 */ /* 0x080fe2000000400d */
[-C--:B------:R-:W-:Y:S01]  /*09e0*/  FFMA.SAT R14, R21, R12.reuse, 0.5 ;  /* 0x3f000000150e7423 */ /* 0x080fe2000000200c */
[----:B------:R-:W-:Y:S01]  /*09f0*/  FADD R23, R23, -R0 ;  /* 0x8000000017177221 */ /* 0x000fe20000000000 */
[----:B------:R-:W-:Y:S01]  /*0a00*/  FFMA R8, R7, 1.4426950216293334961, -R8 ;  /* 0x3fb8aa3b07087823 */ /* 0x000fe20000000808 */
[C---:B------:R-:W-:Y:S01]  /*0a10*/  FADD R10, R6.reuse, -12583039 ;  /* 0xcb40007f060a7421 */ /* 0x040fe20000000000 */
[----:B------:R-:W-:Y:S01]  /*0a20*/  SHF.L.U32 R6, R6, 0x17, RZ ;  /* 0x0000001706067819 */ /* 0x000fe200000006ff */
[----:B------:R-:W-:Y:S01]  /*0a30*/  FFMA.SAT R18, R23, R12, 0.5 ;  /* 0x3f00000017127423 */ /* 0x000fe2000000200c */
[----:B------:R-:W-:Y:S01]  /*0a40*/  FFMA R8, R7, 1.925963033500011079e-08, R8 ;  /* 0x32a5706007087823 */ /* 0x000fe20000000008 */
[----:B------:R-:W-:Y:S01]  /*0a50*/  FFMA.RM R7, R14, R13, 12582913 ;  /* 0x4b4000010e077423 */ /* 0x000fe2000000400d */
[----:B------:R-:W-:-:S03]  /*0a60*/  FFMA R10, R25, 1.4426950216293334961, -R10 ;  /* 0x3fb8aa3b190a7823 */ /* 0x000fc6000000080a */
[----:B------:R-:W-:Y:S01]  /*0a70*/  FADD R14, R7, -12583039 ;  /* 0xcb40007f070e7421 */ /* 0x000fe20000000000 */
[----:B------:R-:W-:Y:S01]  /*0a80*/  FFMA R16, R25, 1.925963033500011079e-08, R10 ;  /* 0x32a5706019107823 */ /* 0x000fe2000000000a */
[----:B------:R-:W-:Y:S01]  /*0a90*/  FADD R25, R11, -R0 ;  /* 0x800000000b197221 */ /* 0x000fe20000000000 */
[-C--:B------:R-:W-:Y:S01]  /*0aa0*/  FFMA.RM R10, R18, R13.reuse, 12582913 ;  /* 0x4b400001120a7423 */ /* 0x080fe2000000400d */
[----:B------:R-:W-:Y:S01]  /*0ab0*/  FFMA R14, R21, 1.4426950216293334961, -R14 ;  /* 0x3fb8aa3b150e7823 */ /* 0x000fe2000000080e */
[----:B------:R-:W0:Y:S01]  /*0ac0*/  MUFU.EX2 R8, R8 ;  /* 0x0000000800087308 */ /* 0x000e220000000800 */
[----:B------:R-:W-:Y:S01]  /*0ad0*/  FFMA.SAT R22, R25, R12, 0.5 ;  /* 0x3f00000019167423 */ /* 0x000fe2000000200c */
[----:B------:R-:W-:Y:S01]  /*0ae0*/  FADD R18, R10, -12583039 ;  /* 0xcb40007f0a127421 */ /* 0x000fe20000000000 */
[----:B------:R-:W-:Y:S01]  /*0af0*/  FFMA R20, R21, 1.925963033500011079e-08, R14 ;  /* 0x32a5706015147823 */ /* 0x000fe2000000000e */
[----:B------:R-:W-:Y:S01]  /*0b00*/  FADD R21, R15, -R0 ;  /* 0x800000000f157221 */ /* 0x000fe20000000000 */
[----:B------:R-:W-:Y:S01]  /*0b10*/  FFMA.RM R14, R22, R13, 12582913 ;  /* 0x4b400001160e7423 */ /* 0x000fe2000000400d */
[----:B------:R-:W-:-:S02]  /*0b20*/  FFMA R18, R23, 1.4426950216293334961, -R18 ;  /* 0x3fb8aa3b17127823 */ /* 0x000fc40000000812 */
[-C--:B------:R-:W-:Y:S01]  /*0b30*/  FFMA.SAT R26, R21, R12.reuse, 0.5 ;  /* 0x3f000000151a7423 */ /* 0x080fe2000000200c */
[----:B------:R-:W-:Y:S01]  /*0b40*/  FADD R24, R14, -12583039 ;  /* 0xcb40007f0e187421 */ /* 0x000fe20000000000 */
[----:B------:R-:W-:Y:S01]  /*0b50*/  FFMA R22, R23, 1.925963033500011079e-08, R18 ;  /* 0x32a5706017167823 */ /* 0x000fe20000000012 */
[----:B------:R-:W-:Y:S01]  /*0b60*/  FADD R23, R19, -R0 ;  /* 0x8000000013177221 */ /* 0x000fe20000000000 */
[-C--:B------:R-:W-:Y:S01]  /*0b70*/  FFMA.RM R18, R26, R13.reuse, 12582913 ;  /* 0x4b4000011a127423 */ /* 0x080fe2000000400d */
[----:B------:R-:W-:Y:S01]  /*0b80*/  FFMA R24, R25, 1.4426950216293334961, -R24 ;  /* 0x3fb8aa3b19187823 */ /* 0x000fe20000000818 */
[----:B------:R-:W1:Y:S01]  /*0b90*/  MUFU.EX2 R11, R16 ;  /* 0x00000010000b7308 */ /* 0x000e620000000800 */
[-C--:B------:R-:W-:Y:S01]  /*0ba0*/  FFMA.SAT R28, R23, R12.reuse, 0.5 ;  /* 0x3f000000171c7423 */ /* 0x080fe2000000200c */
[----:B------:R-:W-:Y:S01]  /*0bb0*/  FADD R26, R18, -12583039 ;  /* 0xcb40007f121a7421 */ /* 0x000fe20000000000 */
[----:B------:R-:W-:Y:S01]  /*0bc0*/  FFMA R24, R25, 1.925963033500011079e-08, R24 ;  /* 0x32a5706019187823 */ /* 0x000fe20000000018 */
[----:B------:R-:W-:Y:S01]  /*0bd0*/  FADD R25, R17, -R0 ;  /* 0x8000000011197221 */ /* 0x000fe20000000000 */
[-C--:B------:R-:W-:Y:S01]  /*0be0*/  FFMA.RM R19, R28, R13.reuse, 12582913 ;  /* 0x4b4000011c137423 */ /* 0x080fe2000000400d */
[----:B------:R-:W-:Y:S01]  /*0bf0*/  FFMA R26, R21, 1.4426950216293334961, -R26 ;  /* 0x3fb8aa3b151a7823 */ /* 0x000fe2000000081a */
[----:B------:R-:W-:Y:S01]  /*0c00*/  SHF.L.U32 R14, R14, 0x17, RZ ;  /* 0x000000170e0e7819 */ /* 0x000fe200000006ff */
[----:B------:R-:W-:Y:S01]  /*0c10*/  FFMA.SAT R28, R25, R12, 0.5 ;  /* 0x3f000000191c7423 */ /* 0x000fe2000000200c */
[----:B------:R2:W3:Y:S01]  /*0c20*/  MUFU.EX2 R15, R20 ;  /* 0x00000014000f7308 */ /* 0x0004e20000000800 */
[----:B------:R-:W-:Y:S01]  /*0c30*/  FFMA R12, R21, 1.925963033500011079e-08, R26 ;  /* 0x32a57060150c7823 */ /* 0x000fe2000000001a */
[----:B------:R-:W-:Y:S01]  /*0c40*/  SHF.L.U32 R21, R9, 0x17, RZ ;  /* 0x0000001709157819 */ /* 0x000fe200000006ff */
[----:B------:R-:W-:-:S04]  /*0c50*/  FFMA.RM R13, R28, R13, 12582913 ;  /* 0x4b4000011c0d7423 */ /* 0x000fc8000000400d */
[----:B0-----:R-:W-:Y:S01]  /*0c60*/  FMUL R8, R21, R8 ;  /* 0x0000000815087220 */ /* 0x001fe20000400000 */
[----:B------:R0:W4:Y:S01]  /*0c70*/  MUFU.EX2 R16, R22 ;  /* 0x0000001600107308 */ /* 0x0001220000000800 */
[----:B--2---:R-:W-:Y:S01]  /*0c80*/  FADD R20, R19, -12583039 ;  /* 0xcb40007f13147421 */ /* 0x004fe20000000000 */
[----:B-1----:R-:W-:Y:S01]  /*0c90*/  FMUL R11, R6, R11 ;  /* 0x0000000b060b7220 */ /* 0x002fe20000400000 */
[----:B------:R-:W-:Y:S01]  /*0ca0*/  FADD R6, R8, R3 ;  /* 0x0000000308067221 */ /* 0x000fe20000000000 */
[----:B------:R-:W-:Y:S01]  /*0cb0*/  SHF.L.U32 R21, R18, 0x17, RZ ;  /* 0x0000001712157819 */ /* 0x000fe200000006ff */
[----:B------:R-:W-:Y:S01]  /*0cc0*/  FFMA R20, R23, 1.4426950216293334961, -R20 ;  /* 0x3fb8aa3b17147823 */ /* 0x000fe20000000814 */
[C---:B------:R-:W-:Y:S01]  /*0cd0*/  SHF.L.U32 R18, R13.reuse, 0x17, RZ ;  /* 0x000000170d127819 */ /* 0x040fe200000006ff */
[----:B------:R-:W-:Y:S01]  /*0ce0*/  FADD R6, R6, R11 ;  /* 0x0000000b06067221 */ /* 0x000fe20000000000 */
[----:B------:R-:W1:Y:S01]  /*0cf0*/  MUFU.EX2 R17, R24 ;  /* 0x0000001800117308 */ /* 0x000e620000000800 */
[----:B0-----:R-:W-:Y:S01]  /*0d00*/  FADD R22, R13, -12583039 ;  /* 0xcb40007f0d167421 */ /* 0x001fe20000000000 */
[----:B------:R-:W-:Y:S01]  /*0d10*/  FFMA R23, R23, 1.925963033500011079e-08, R20 ;  /* 0x32a5706017177823 */ /* 0x000fe20000000014 */
[----:B------:R-:W-:Y:S01]  /*0d20*/  SHF.L.U32 R20, R7, 0x17, RZ ;  /* 0x0000001707147819 */ /* 0x000fe200000006ff */
[----:B------:R-:W-:Y:S01]  /*0d30*/  STG.E desc[UR8][R4.64+-0xc], R11 ;  /* 0xfffff40b04007986 */ /* 0x000fe2000c101908 */
[----:B------:R-:W-:Y:S01]  /*0d40*/  FFMA R22, R25, 1.4426950216293334961, -R22 ;  /* 0x3fb8aa3b19167823 */ /* 0x000fe20000000816 */
[----:B------:R-:W-:-:S02]  /*0d50*/  SHF.L.U32 R7, R10, 0x17, RZ ;  /* 0x000000170a077819 */ /* 0x000fc400000006ff */
[----:B------:R-:W0:Y:S01]  /*0d60*/  MUFU.EX2 R12, R12 ;  /* 0x0000000c000c7308 */ /* 0x000e220000000800 */
[----:B------:R-:W-:Y:S01]  /*0d70*/  FFMA R22, R25, 1.925963033500011079e-08, R22 ;  /* 0x32a5706019167823 */ /* 0x000fe20000000016 */
[----:B------:R-:W-:Y:S01]  /*0d80*/  SHF.L.U32 R10, R19, 0x17, RZ ;  /* 0x00000017130a7819 */ /* 0x000fe200000006ff */
[----:B---3--:R-:W-:Y:S01]  /*0d90*/  FMUL R15, R20, R15 ;  /* 0x0000000f140f7220 */ /* 0x008fe20000400000 */
[----:B----4-:R-:W-:Y:S01]  /*0da0*/  FMUL R7, R7, R16 ;  /* 0x0000001007077220 */ /* 0x010fe20000400000 */
[----:B------:R2:W-:Y:S02]  /*0db0*/  STG.E desc[UR8][R4.64+-0x10], R8 ;  /* 0xfffff00804007986 */ /* 0x0005e4000c101908 */
[----:B------:R-:W-:Y:S01]  /*0dc0*/  FADD R6, R6, R15 ;  /* 0x0000000f06067221 */ /* 0x000fe20000000000 */
[----:B------:R-:W3:Y:S01]  /*0dd0*/  MUFU.EX2 R9, R23 ;  /* 0x0000001700097308 */ /* 0x000ee20000000800 */
[----:B-1----:R-:W-:Y:S01]  /*0de0*/  FMUL R17, R14, R17 ;  /* 0x000000110e117220 */ /* 0x002fe20000400000 */
[----:B------:R-:W-:Y:S01]  /*0df0*/  STG.E desc[UR8][R4.64+-0x8], R15 ;  /* 0xfffff80f04007986 */ /* 0x000fe2000c101908 */
[----:B------:R-:W-:-:S03]  /*0e00*/  FADD R6, R6, R7 ;  /* 0x0000000706067221 */ /* 0x000fc60000000000 */
[----:B------:R-:W-:Y:S01]  /*0e10*/  STG.E desc[UR8][R4.64], R17 ;  /* 0x0000001104007986 */ /* 0x000fe2000c101908 */
[----:B------:R-:W-:Y:S01]  /*0e20*/  FADD R6, R6, R17 ;  /* 0x0000001106067221 */ /* 0x000fe20000000000 */
[----:B------:R-:W1:Y:S01]  /*0e30*/  MUFU.EX2 R3, R22 ;  /* 0x0000001600037308 */ /* 0x000e620000000800 */
[----:B0-----:R-:W-:Y:S01]  /*0e40*/  FMUL R21, R21, R12 ;  /* 0x0000000c15157220 */ /* 0x001fe20000400000 */
[----:B--2---:R-:W-:Y:S01]  /*0e50*/  IADD3 R8, P0, PT, R4, 0x20, RZ ;  /* 0x0000002004087810 */ /* 0x004fe20007f1e0ff */
[----:B------:R0:W-:Y:S02]  /*0e60*/  STG.E desc[UR8][R4.64+-0x4], R7 ;  /* 0xfffffc0704007986 */ /* 0x0001e4000c101908 */
[----:B------:R-:W-:Y:S02]  /*0e70*/  FADD R6, R6, R21 ;  /* 0x0000001506067221 */ /* 0x000fe40000000000 */
[----:B------:R2:W-:Y:S01]  /*0e80*/  STG.E desc[UR8][R4.64+0x4], R21 ;  /* 0x0000041504007986 */ /* 0x0005e2000c101908 */
[----:B---3--:R-:W-:-:S04]  /*0e90*/  FMUL R9, R10, R9 ;  /* 0x000000090a097220 */ /* 0x008fc80000400000 */
[----:B------:R-:W-:Y:S01]  /*0ea0*/  FADD R6, R6, R9 ;  /* 0x0000000906067221 */ /* 0x000fe20000000000 */
[----:B------:R2:W-:Y:S01]  /*0eb0*/  STG.E desc[UR8][R4.64+0x8], R9 ;  /* 0x0000080904007986 */ /* 0x0005e2000c101908 */
[----:B0-----:R-:W-:Y:S01]  /*0ec0*/  IADD3.X R7, PT, PT, RZ, R5, RZ, P0, !PT ;  /* 0x00000005ff077210 */ /* 0x001fe200007fe4ff */
[----:B-1----:R-:W-:-:S04]  /*0ed0*/  FMUL R11, R18, R3 ;  /* 0x00000003120b7220 */ /* 0x002fc80000400000 */
[----:B------:R-:W-:Y:S01]  /*0ee0*/  FADD R3, R6, R11 ;  /* 0x0000000b06037221 */ /* 0x000fe20000000000 */
[----:B------:R2:W-:Y:S01]  /*0ef0*/  STG.E desc[UR8][R4.64+0xc], R11 ;  /* 0x00000c0b04007986 */ /* 0x0005e2000c101908 */
[----:B------:R-:W-:Y:S05]  /*0f00*/  BRA.U UP1, `(.L_x_13) ;  /* 0xfffffff9015c7547 */ /* 0x000fea000b83ffff */
.L_x_12:
[----:B------:R-:W-:Y:S05]  /*0f10*/  BRA.U !UP0, `(.L_x_11) ;  /* 0x0000000508e87547 */ /* 0x000fea000b800000 */
[----:B------:R-:W0:Y:S01]  /*0f20*/  LDCU UR5, c[0x0][0x38c] ;  /* 0x00007180ff0577ac */ /* 0x000e220008000800 */
[----:B------:R-:W-:Y:S02]  /*0f30*/  UISETP.GE.U32.AND UP0, UPT, UR6, 0x4, UPT ;  /* 0x000000040600788c */ /* 0x000fe4000bf06070 */
[----:B0-----:R-:W-:-:S04]  /*0f40*/  ULOP3.LUT UR7, UR5, 0x3, URZ, 0xc0, !UPT ;  /* 0x0000000305077892 */ /* 0x001fc8000f8ec0ff */
[----:B------:R-:W-:-:S03]  /*0f50*/  UISETP.NE.AND UP1, UPT, UR7, URZ, UPT ;  /* 0x000000ff0700728c */ /* 0x000fc6000bf25270 */
[----:B------:R-:W-:Y:S08]  /*0f60*/  BRA.U !UP0, `(.L_x_14) ;  /* 0x0000000108ec7547 */ /* 0x000ff0000b800000 */
[----:B--2---:R-:W0:Y:S01]  /*0f70*/  LDC.64 R4, c[0x0][0x380] ;  /* 0x0000e000ff047b82 */ /* 0x004e220000000a00 */
[----:B------:R-:W-:-:S05]  /*0f80*/  IADD3 R7, PT, PT, R2, UR4, RZ ;  /* 0x0000000402077c10 */ /* 0x000fca000fffe0ff */
[----:B0-----:R-:W-:-:S05]  /*0f90*/  IMAD.WIDE.U32 R4, R7, 0x4, R4 ;  /* 0x0000000407047825 */ /* 0x001fca00078e0004 */
[----:B------:R-:W2:Y:S01]  /*0fa0*/  LDG.E R7, desc[UR8][R4.64] ;  /* 0x0000000804077981 */ /* 0x000ea2000c1e1900 */
[----:B------:R-:W-:Y:S01]  /*0fb0*/  HFMA2 R9, -RZ, RZ, 0.96630859375, -0.0022525787353515625 ;  /* 0x3bbb989dff097431 */ /* 0x000fe200000001ff */
[----:B------:R-:W-:Y:S02]  /*0fc0*/  MOV R8, 0x437c0000 ;  /* 0x437c000000087802 */ /* 0x000fe40000000f00 */
[----:B------:R-:W-:-:S04]  /*0fd0*/  IADD3 R12, P0, PT, R2, UR4, RZ ;  /* 0x00000004020c7c10 */ /* 0x000fc8000ff1e0ff */
[----:B------:R-:W-:Y:S01]  /*0fe0*/  IADD3.X R14, PT, PT, RZ, RZ, RZ, P0, !PT ;  /* 0x000000ffff0e7210 */ /* 0x000fe200007fe4ff */
[----:B--2--5:R-:W-:-:S04]  /*0ff0*/  FADD R10, R7, -R0 ;  /* 0x80000000070a7221 */ /* 0x024fc80000000000 */
[----:B------:R-:W-:-:S04]  /*1000*/  FFMA.SAT R7, R10, R9, 0.5 ;  /* 0x3f0000000a077423 */ /* 0x000fc80000002009 */
[----:B------:R-:W-:Y:S02]  /*1010*/  FFMA.RM R11, R7, R8, 12582913 ;  /* 0x4b400001070b7423 */ /* 0x000fe40000004008 */
[----:B------:R-:W0:Y:S02]  /*1020*/  LDC.64 R6, c[0x0][0x380] ;  /* 0x0000e000ff067b82 */ /* 0x000e240000000a00 */
[----:B------:R-:W-:-:S04]  /*1030*/  FADD R13, R11, -12583039 ;  /* 0xcb40007f0b0d7421 */ /* 0x000fc80000000000 */
[----:B------:R-:W-:-:S04]  /*1040*/  FFMA R13, R10, 1.4426950216293334961, -R13 ;  /* 0x3fb8aa3b0a0d7823 */ /* 0x000fc8000000080d */
[----:B------:R-:W-:Y:S01]  /*1050*/  FFMA R13, R10, 1.925963033500011079e-08, R13 ;  /* 0x32a570600a0d7823 */ /* 0x000fe2000000000d */
[----:B------:R-:W-:-:S05]  /*1060*/  SHF.L.U32 R10, R11, 0x17, RZ ;  /* 0x000000170b0a7819 */ /* 0x000fca00000006ff */
[----:B------:R-:W1:Y:S01]  /*1070*/  MUFU.EX2 R13, R13 ;  /* 0x0000000d000d7308 */ /* 0x000e620000000800 */
[----:B0-----:R-:W-:-:S04]  /*1080*/  LEA R6, P0, R12, R6, 0x2 ;  /* 0x000000060c067211 */ /* 0x001fc800078010ff */
[----:B------:R-:W-:Y:S01]  /*1090*/  LEA.HI.X R7, R12, R7, R14, 0x2, P0 ;  /* 0x000000070c077211 */ /* 0x000fe200000f140e */
[----:B-1----:R-:W-:-:S05]  /*10a0*/  FMUL R10, R10, R13 ;  /* 0x0000000d0a0a7220 */ /* 0x002fca0000400000 */
[----:B------:R0:W-:Y:S04]  /*10b0*/  STG.E desc[UR8][R4.64], R10 ;  /* 0x0000000a04007986 */ /* 0x0001e8000c101908 */
[----:B------:R-:W2:Y:S04]  /*10c0*/  LDG.E R11, desc[UR8][R6.64+0x4] ;  /* 0x00000408060b7981 */ /* 0x000ea8000c1e1900 */
[----:B------:R-:W3:Y:S04]  /*10d0*/  LDG.E R15, desc[UR8][R6.64+0x8] ;  /* 0x00000808060f7981 */ /* 0x000ee8000c1e1900 */
[----:B------:R-:W4:Y:S01]  /*10e0*/  LDG.E R17, desc[UR8][R6.64+0xc] ;  /* 0x00000c0806117981 */ /* 0x000f22000c1e1900 */
[----:B------:R-:W-:Y:S01]  /*10f0*/  FADD R3, R3, R10 ;  /* 0x0000000a03037221 */ /* 0x000fe20000000000 */
[----:B------:R-:W-:Y:S01]  /*1100*/  UIADD3 UR4, UPT, UPT, UR4, 0x4, URZ ;  /* 0x0000000404047890 */ /* 0x000fe2000fffe0ff */
[--C-:B--2---:R-:W-:Y:S01]  /*1110*/  FADD R12, R11, -R0.reuse ;  /* 0x800000000b0c7221 */ /* 0x104fe20000000000 */
[----:B---3--:R-:W-:-:S03]  /*1120*/  FADD R14, R15, -R0 ;  /* 0x800000000f0e7221 */ /* 0x008fc60000000000 */
[-C--:B------:R-:W-:Y:S01]  /*1130*/  FFMA.SAT R11, R12, R9.reuse, 0.5 ;  /* 0x3f0000000c0b7423 */ /* 0x080fe20000002009 */
[----:B----4-:R-:W-:Y:S01]  /*1140*/  FADD R16, R17, -R0 ;  /* 0x8000000011107221 */ /* 0x010fe20000000000 */
[-C--:B------:R-:W-:Y:S02]  /*1150*/  FFMA.SAT R15, R14, R9.reuse, 0.5 ;  /* 0x3f0000000e0f7423 */ /* 0x080fe40000002009 */
[-C--:B------:R-:W-:Y:S01]  /*1160*/  FFMA.RM R11, R11, R8.reuse, 12582913 ;  /* 0x4b4000010b0b7423 */ /* 0x080fe20000004008 */
[----:B------:R-:W-:Y:S01]  /*1170*/  FFMA.SAT R9, R16, R9, 0.5 ;  /* 0x3f00000010097423 */ /* 0x000fe20000002009 */
[-C--:B------:R-:W-:Y:S02]  /*1180*/  FFMA.RM R15, R15, R8.reuse, 12582913 ;  /* 0x4b4000010f0f7423 */ /* 0x080fe40000004008 */
[C---:B------:R-:W-:Y:S01]  /*1190*/  FADD R13, R11.reuse, -12583039 ;  /* 0xcb40007f0b0d7421 */ /* 0x040fe20000000000 */
[----:B------:R-:W-:Y:S01]  /*11a0*/  SHF.L.U32 R11, R11, 0x17, RZ ;  /* 0x000000170b0b7819 */ /* 0x000fe200000006ff */
[----:B------:R-:W-:Y:S01]  /*11b0*/  FFMA.RM R9, R9, R8, 12582913 ;  /* 0x4b40000109097423 */ /* 0x000fe20000004008 */
[C---:B0-----:R-:W-:Y:S01]  /*11c0*/  FADD R5, R15.reuse, -12583039 ;  /* 0xcb40007f0f057421 */ /* 0x041fe20000000000 */
[----:B------:R-:W-:Y:S01]  /*11d0*/  FFMA R13, R12, 1.4426950216293334961, -R13 ;  /* 0x3fb8aa3b0c0d7823 */ /* 0x000fe2000000080d */
[----:B------:R-:W-:Y:S01]  /*11e0*/  SHF.L.U32 R15, R15, 0x17, RZ ;  /* 0x000000170f0f7819 */ /* 0x000fe200000006ff */
[C---:B------:R-:W-:Y:S01]  /*11f0*/  FADD R17, R9.reuse, -12583039 ;  /* 0xcb40007f09117421 */ /* 0x040fe20000000000 */
[----:B------:R-:W-:Y:S01]  /*1200*/  FFMA R5, R14, 1.4426950216293334961, -R5 ;  /* 0x3fb8aa3b0e057823 */ /* 0x000fe20000000805 */
[----:B------:R-:W-:Y:S01]  /*1210*/  FFMA R13, R12, 1.925963033500011079e-08, R13 ;  /* 0x32a570600c0d7823 */ /* 0x000fe2000000000d */
[----:B------:R-:W-:Y:S01]  /*1220*/  SHF.L.U32 R9, R9, 0x17, RZ ;  /* 0x0000001709097819 */ /* 0x000fe200000006ff */
[----:B------:R-:W-:Y:S01]  /*1230*/  FFMA R17, R16, 1.4426950216293334961, -R17 ;  /* 0x3fb8aa3b10117823 */ /* 0x000fe20000000811 */
[----:B------:R-:W-:Y:S01]  /*1240*/  FFMA R5, R14, 1.925963033500011079e-08, R5 ;  /* 0x32a570600e057823 */ /* 0x000fe20000000005 */
[----:B------:R-:W0:Y:S02]  /*1250*/  MUFU.EX2 R4, R13 ;  /* 0x0000000d00047308 */ /* 0x000e240000000800 */
[----:B------:R-:W-:-:S06]  /*1260*/  FFMA R17, R16, 1.925963033500011079e-08, R17 ;  /* 0x32a5706010117823 */ /* 0x000fcc0000000011 */
[----:B------:R-:W1:Y:S08]  /*1270*/  MUFU.EX2 R8, R5 ;  /* 0x0000000500087308 */ /* 0x000e700000000800 */
[----:B------:R-:W2:Y:S01]  /*1280*/  MUFU.EX2 R12, R17 ;  /* 0x00000011000c7308 */ /* 0x000ea20000000800 */
[----:B0-----:R-:W-:-:S04]  /*1290*/  FMUL R4, R11, R4 ;  /* 0x000000040b047220 */ /* 0x001fc80000400000 */
[----:B------:R-:W-:Y:S01]  /*12a0*/  FADD R3, R3, R4 ;  /* 0x0000000403037221 */ /* 0x000fe20000000000 */
[----:B------:R0:W-:Y:S01]  /*12b0*/  STG.E desc[UR8][R6.64+0x4], R4 ;  /* 0x0000040406007986 */ /* 0x0001e2000c101908 */
[----:B-1----:R-:W-:-:S04]  /*12c0*/  FMUL R8, R15, R8 ;  /* 0x000000080f087220 */ /* 0x002fc80000400000 */
[----:B------:R-:W-:Y:S01]  /*12d0*/  FADD R3, R3, R8 ;  /* 0x0000000803037221 */ /* 0x000fe20000000000 */
[----:B------:R0:W-:Y:S01]  /*12e0*/  STG.E desc[UR8][R6.64+0x8], R8 ;  /* 0x0000080806007986 */ /* 0x0001e2000c101908 */
[----:B--2---:R-:W-:-:S04]  /*12f0*/  FMUL R9, R9, R12 ;  /* 0x0000000c09097220 */ /* 0x004fc80000400000 */
[----:B------:R-:W-:Y:S01]  /*1300*/  FADD R3, R3, R9 ;  /* 0x0000000903037221 */ /* 0x000fe20000000000 */
[----:B------:R0:W-:Y:S06]  /*1310*/  STG.E desc[UR8][R6.64+0xc], R9 ;  /* 0x00000c0906007986 */ /* 0x0001ec000c101908 */
.L_x_14:
[----:B------:R-:W-:Y:S05]  /*1320*/  BRA.U !UP1, `(.L_x_11) ;  /* 0x0000000109e47547 */ /* 0x000fea000b800000 */
[----:B------:R-:W-:Y:S02]  /*1330*/  UISETP.NE.AND UP0, UPT, UR7, 0x1, UPT ;  /* 0x000000010700788c */ /* 0x000fe4000bf05270 */
[----:B------:R-:W-:-:S04]  /*1340*/  ULOP3.LUT UR5, UR5, 0x1, URZ, 0xc0, !UPT ;  /* 0x0000000105057892 */ /* 0x000fc8000f8ec0ff */
[----:B------:R-:W-:-:S03]  /*1350*/  UISETP.NE.U32.AND UP1, UPT, UR5, 0x1, UPT ;  /* 0x000000010500788c */ /* 0x000fc6000bf25070 */
[----:B------:R-:W-:Y:S08]  /*1360*/  BRA.U !UP0, `(.L_x_15) ;  /* 0x00000001088c7547 */ /* 0x000ff0000b800000 */
[----:B0-2---:R-:W0:Y:S01]  /*1370*/  LDC.64 R4, c[0x0][0x380] ;  /* 0x0000e000ff047b82 */ /* 0x005e220000000a00 */
        /* <DEDUP_REMOVED lines=11> */
[C---:B------:R-:W-:Y:S01]  /*1430*/  FADD R11, R9.reuse, -12583039 ;  /* 0xcb40007f090b7421 */ /* 0x040fe20000000000 */
[----:B------:R-:W-:-:S03]  /*1440*/  SHF.L.U32 R9, R9, 0x17, RZ ;  /* 0x0000001709097819 */ /* 0x000fc600000006ff */
[----:B------:R-:W-:-:S04]  /*1450*/  FFMA R11, R8, 1.4426950216293334961, -R11 ;  /* 0x3fb8aa3b080b7823 */ /* 0x000fc8000000080b */
[----:B------:R-:W-:-:S04]  /*1460*/  FFMA R11, R8, 1.925963033500011079e-08, R11 ;  /* 0x32a57060080b7823 */ /* 0x000fc8000000000b */
[----:B------:R-:W1:Y:S01]  /*1470*/  MUFU.EX2 R8, R11 ;  /* 0x0000000b00087308 */ /* 0x000e620000000800 */
[----:B0-----:R-:W-:-:S04]  /*1480*/  LEA R6, P0, R12, R6, 0x2 ;  /* 0x000000060c067211 */ /* 0x001fc800078010ff */
[----:B------:R-:W-:Y:S01]  /*1490*/  LEA.HI.X R7, R12, R7, R14, 0x2, P0 ;  /* 0x000000070c077211 */ /* 0x000fe200000f140e */
[----:B-1----:R-:W-:-:S05]  /*14a0*/  FMUL R8, R9, R8 ;  /* 0x0000000809087220 */ /* 0x002fca0000400000 */
[----:B------:R1:W-:Y:S04]  /*14b0*/  STG.E desc[UR8][R4.64], R8 ;  /* 0x0000000804007986 */ /* 0x0003e8000c101908 */
[----:B------:R-:W2:Y:S01]  /*14c0*/  LDG.E R9, desc[UR8][R6.64+0x4] ;  /* 0x0000040806097981 */ /* 0x000ea2000c1e1900 */
[----:B------:R-:W-:Y:S01]  /*14d0*/  FADD R3, R3, R8 ;  /* 0x0000000803037221 */ /* 0x000fe20000000000 */
[----:B------:R-:W-:Y:S01]  /*14e0*/  UIADD3 UR4, UPT, UPT, UR4, 0x2, URZ ;  /* 0x0000000204047890 */ /* 0x000fe2000fffe0ff */
[----:B--2---:R-:W-:-:S04]  /*14f0*/  FADD R9, R9, -R0 ;  /* 0x8000000009097221 */ /* 0x004fc80000000000 */
[----:B------:R-:W-:-:S04]  /*1500*/  FFMA.SAT R10, R9, R10, 0.5 ;  /* 0x3f000000090a7423 */ /* 0x000fc8000000200a */
[----:B------:R-:W-:-:S04]  /*1510*/  FFMA.RM R10, R10, R13, 12582913 ;  /* 0x4b4000010a0a7423 */ /* 0x000fc8000000400d */
[C---:B------:R-:W-:Y:S01]  /*1520*/  FADD R12, R10.reuse, -12583039 ;  /* 0xcb40007f0a0c7421 */ /* 0x040fe20000000000 */
[----:B------:R-:W-:-:S03]  /*1530*/  SHF.L.U32 R10, R10, 0x17, RZ ;  /* 0x000000170a0a7819 */ /* 0x000fc600000006ff */
[----:B------:R-:W-:-:S04]  /*1540*/  FFMA R12, R9, 1.4426950216293334961, -R12 ;  /* 0x3fb8aa3b090c7823 */ /* 0x000fc8000000080c */
[----:B------:R-:W-:-:S04]  /*1550*/  FFMA R12, R9, 1.925963033500011079e-08, R12 ;  /* 0x32a57060090c7823 */ /* 0x000fc8000000000c */
[----:B------:R-:W0:Y:S02]  /*1560*/  MUFU.EX2 R9, R12 ;  /* 0x0000000c00097308 */ /* 0x000e240000000800 */
[----:B0-----:R-:W-:-:S04]  /*1570*/  FMUL R9, R10, R9 ;  /* 0x000000090a097220 */ /* 0x001fc80000400000 */
[----:B------:R-:W-:Y:S01]  /*1580*/  FADD R3, R3, R9 ;  /* 0x0000000903037221 */ /* 0x000fe20000000000 */
[----:B------:R1:W-:Y:S06]  /*1590*/  STG.E desc[UR8][R6.64+0x4], R9 ;  /* 0x0000040906007986 */ /* 0x0003ec000c101908 */
.L_x_15:
[----:B------:R-:W-:Y:S05]  /*15a0*/  BRA.U UP1, `(.L_x_11) ;  /* 0x0000000101447547 */ /* 0x000fea000b800000 */
[----:B012---:R-:W0:Y:S01]  /*15b0*/  LDC.64 R4, c[0x0][0x380] ;  /* 0x0000e000ff047b82 */ /* 0x007e220000000a00 */
[----:B------:R-:W-:-:S05]  /*15c0*/  IADD3 R7, PT, PT, R2, UR4, RZ ;  /* 0x0000000402077c10 */ /* 0x000fca000fffe0ff */
[----:B0-----:R-:W-:-:S05]  /*15d0*/  IMAD.WIDE.U32 R4, R7, 0x4, R4 ;  /* 0x0000000407047825 */ /* 0x001fca00078e0004 */
[----:B------:R-:W2:Y:S01]  /*15e0*/  LDG.E R7, desc[UR8][R4.64] ;  /* 0x0000000804077981 */ /* 0x000ea2000c1e1900 */
[----:B------:R-:W-:Y:S01]  /*15f0*/  HFMA2 R6, -RZ, RZ, 0.96630859375, -0.0022525787353515625 ;  /* 0x3bbb989dff067431 */ /* 0x000fe200000001ff */
[----:B------:R-:W-:Y:S01]  /*1600*/  MOV R9, 0x437c0000 ;  /* 0x437c000000097802 */ /* 0x000fe20000000f00 */
[----:B--2--5:R-:W-:-:S04]  /*1610*/  FADD R7, R7, -R0 ;  /* 0x8000000007077221 */ /* 0x024fc80000000000 */
        /* <DEDUP_REMOVED lines=10> */
.L_x_11:
[----:B01----:R-:W0:Y:S02]  /*16c0*/  LDC R6, c[0x0][0x38c] ;  /* 0x0000e300ff067b82 */ /* 0x003e240000000800 */
[----:B0-----:R-:W-:-:S13]  /*16d0*/  ISETP.GE.AND P0, PT, R6, 0x1, PT ;  /* 0x000000010600780c */ /* 0x001fda0003f06270 */
[----:B------:R-:W-:Y:S05]  /*16e0*/  @!P0 EXIT ;  /* 0x000000000000894d */ /* 0x000fea0003800000 */
[C---:B------:R-:W-:Y:S01]  /*16f0*/  ISETP.GE.U32.AND P0, PT, R6.reuse, 0x10, PT ;  /* 0x000000100600780c */ /* 0x040fe20003f06070 */
[----:B------:R-:W-:Y:S01]  /*1700*/  HFMA2 R7, -RZ, RZ, 0, 0 ;  /* 0x00000000ff077431 */ /* 0x000fe200000001ff */
[----:B------:R-:W-:-:S11]  /*1710*/  LOP3.LUT R8, R6, 0xf, RZ, 0xc0, !PT ;  /* 0x0000000f06087812 */ /* 0x000fd600078ec0ff */
[----:B------:R-:W-:Y:S05]  /*1720*/  @!P0 BRA `(.L_x_16) ;  /* 0x0000000c00b48947 */ /* 0x000fea0003800000 */
[----:B--23--:R-:W0:Y:S01]  /*1730*/  LDC.64 R4, c[0x0][0x380] ;  /* 0x0000e000ff047b82 */ /* 0x00ce220000000a00 */
[----:B------:R-:W-:-:S04]  /*1740*/  LOP3.LUT R7, R6, 0x7ffffff0, RZ, 0xc0, !PT ;  /* 0x7ffffff006077812 */ /* 0x000fc800078ec0ff */
[----:B------:R-:W-:Y:S01]  /*1750*/  IADD3 R6, PT, PT, -R7, RZ, RZ ;  /* 0x000000ff07067210 */ /* 0x000fe20007ffe1ff */
[----:B0-----:R-:W-:-:S03]  /*1760*/  IMAD.WIDE.U32 R4, R2, 0x4, R4 ;  /* 0x0000000402047825 */ /* 0x001fc600078e0004 */
[----:B-----5:R-:W-:-:S04]  /*1770*/  IADD3 R0, P0, PT, R4, 0x20, RZ ;  /* 0x0000002004007810 */ /* 0x020fc80007f1e0ff */
[----:B------:R-:W-:-:S09]  /*1780*/  IADD3.X R11, PT, PT, RZ, R5, RZ, P0, !PT ;  /* 0x00000005ff0b7210 */ /* 0x000fd200007fe4ff */
.L_x_33:
[----:B0-----:R-:W-:Y:S02]  /*1790*/  MOV R4, R0 ;  /* 0x0000000000047202 */ /* 0x001fe40000000f00 */
[----:B------:R-:W-:-:S05]  /*17a0*/  MOV R5, R11 ;  /* 0x0000000b00057202 */ /* 0x000fca0000000f00 */
[----:B------:R-:W2:Y:S01]  /*17b0*/  LDG.E R0, desc[UR8][R4.64+-0x20] ;  /* 0xffffe00804007981 */ /* 0x000ea2000c1e1900 */
[----:B------:R-:W0:Y:S01]  /*17c0*/  MUFU.RCP R10, R3 ;  /* 0x00000003000a7308 */ /* 0x000e220000001000 */
[----:B------:R-:W-:-:S04]  /*17d0*/  IADD3 R6, PT, PT, R6, 0x10, RZ ;  /* 0x0000001006067810 */ /* 0x000fc80007ffe0ff */
[----:B------:R-:W-:Y:S01]  /*17e0*/  ISETP.NE.AND P2, PT, R6, RZ, PT ;  /* 0x000000ff0600720c */ /* 0x000fe20003f45270 */
[----:B0-----:R-:W-:-:S04]  /*17f0*/  FFMA R9, R10, -R3, 1 ;  /* 0x3f8000000a097423 */ /* 0x001fc80000000803 */
[----:B------:R-:W-:Y:S01]  /*1800*/  FFMA R9, R10, R9, R10 ;  /* 0x000000090a097223 */ /* 0x000fe2000000000a */
[----:B--2---:R-:W0:Y:S03]  /*1810*/  FCHK P0, R0, R3 ;  /* 0x0000000300007302 */ /* 0x004e260000000000 */
[----:B------:R-:W-:-:S04]  /*1820*/  FFMA R10, R0, R9, RZ ;  /* 0x00000009000a7223 */ /* 0x000fc800000000ff */
[----:B------:R-:W-:-:S04]  /*1830*/  FFMA R11, R10, -R3, R0 ;  /* 0x800000030a0b7223 */ /* 0x000fc80000000000 */
[----:B------:R-:W-:Y:S01]  /*1840*/  FFMA R9, R9, R11, R10 ;  /* 0x0000000b09097223 */ /* 0x000fe2000000000a */
[----:B0-----:R-:W-:Y:S06]  /*1850*/  @!P0 BRA `(.L_x_17) ;  /* 0x00000000000c8947 */ /* 0x001fec0003800000 */
[----:B------:R-:W-:-:S07]  /*1860*/  MOV R12, 0x1880 ;  /* 0x00001880000c7802 */ /* 0x000fce0000000f00 */
[----:B------:R-:W-:Y:S05]  /*1870*/  CALL.REL.NOINC `($__internal_0_$__cuda_sm3x_div_rn_noftz_f32_slowpath) ;  /* 0x0000001800e07944 */ /* 0x000fea0003c00000 */
[----:B------:R-:W-:-:S07]  /*1880*/  MOV R9, R0 ;  /* 0x0000000000097202 */ /* 0x000fce0000000f00 */
.L_x_17:
[----:B------:R-:W2:Y:S01]  /*1890*/  LDG.E R13, desc[UR8][R4.64+-0x1c] ;  /* 0xffffe408040d7981 */ /* 0x000ea2000c1e1900 */
[----:B------:R-:W0:Y:S01]  /*18a0*/  MUFU.RCP R0, R3 ;  /* 0x0000000300007308 */ /* 0x000e220000001000 */
[----:B------:R-:W-:-:S05]  /*18b0*/  FMNMX R9, R9, 9.9999999392252902908e-09, !PT ;  /* 0x322bcc7709097809 */ /* 0x000fca0007800000 */
[----:B------:R1:W-:Y:S01]  /*18c0*/  STG.E desc[UR8][R4.64+-0x20], R9 ;  /* 0xffffe00904007986 */ /* 0x0003e2000c101908 */
[----:B0-----:R-:W-:-:S04]  /*18d0*/  FFMA R11, R0, -R3, 1 ;  /* 0x3f800000000b7423 */ /* 0x001fc80000000803 */
[----:B------:R-:W-:Y:S01]  /*18e0*/  FFMA R0, R0, R11, R0 ;  /* 0x0000000b00007223 */ /* 0x000fe20000000000 */
[----:B--2---:R-:W0:Y:S03]  /*18f0*/  FCHK P0, R13, R3 ;  /* 0x000000030d007302 */ /* 0x004e260000000000 */
[----:B------:R-:W-:-:S04]  /*1900*/  FFMA R10, R0, R13, RZ ;  /* 0x0000000d000a7223 */ /* 0x000fc800000000ff */
[----:B------:R-:W-:-:S04]  /*1910*/  FFMA R11, R10, -R3, R13 ;  /* 0x800000030a0b7223 */ /* 0x000fc8000000000d */
[----:B------:R-:W-:Y:S01]  /*1920*/  FFMA R0, R0, R11, R10 ;  /* 0x0000000b00007223 */ /* 0x000fe2000000000a */
[----:B01----:R-:W-:Y:S06]  /*1930*/  @!P0 BRA `(.L_x_18) ;  /* 0x00000000000c8947 */ /* 0x003fec0003800000 */
[----:B------:R-:W-:Y:S02]  /*1940*/  MOV R0, R13 ;  /* 0x0000000d00007202 */ /* 0x000fe40000000f00 */
[----:B------:R-:W-:-:S07]  /*1950*/  MOV R12, 0x1970 ;  /* 0x00001970000c7802 */ /* 0x000fce0000000f00 */
[----:B------:R-:W-:Y:S05]  /*1960*/  CALL.REL.NOINC `($__internal_0_$__cuda_sm3x_div_rn_noftz_f32_slowpath) ;  /* 0x0000001800a47944 */ /* 0x000fea0003c00000 */
.L_x_18:
        /* <DEDUP_REMOVED lines=14> */
.L_x_19:
        /* <DEDUP_REMOVED lines=14> */
.L_x_20:
        /* <DEDUP_REMOVED lines=14> */
.L_x_21:
        /* <DEDUP_REMOVED lines=14> */
.L_x_22:
        /* <DEDUP_REMOVED lines=14> */
.L_x_23:
        /* <DEDUP_REMOVED lines=14> */
.L_x_24:
        /* <DEDUP_REMOVED lines=14> */
.L_x_25:
        /* <DEDUP_REMOVED lines=14> */
.L_x_26:
        /* <DEDUP_REMOVED lines=14> */
.L_x_27:
        /* <DEDUP_REMOVED lines=14> */
.L_x_28:
        /* <DEDUP_REMOVED lines=14> */
.L_x_29:
        /* <DEDUP_REMOVED lines=14> */
.L_x_30:
        /* <DEDUP_REMOVED lines=14> */
.L_x_31:
        /* <DEDUP_REMOVED lines=14> */
.L_x_32:
[----:B------:R-:W-:Y:S02]  /*25b0*/  FMNMX R9, R0, 9.9999999392252902908e-09, !PT ;  /* 0x322bcc7700097809 */ /* 0x000fe40007800000 */
[----:B------:R-:W-:-:S03]  /*25c0*/  IADD3 R0, P0, PT, R4, 0x40, RZ ;  /* 0x0000004004007810 */ /* 0x000fc60007f1e0ff */
[----:B------:R0:W-:Y:S01]  /*25d0*/  STG.E desc[UR8][R4.64+0x1c], R9 ;  /* 0x00001c0904007986 */ /* 0x0001e2000c101908 */
[----:B------:R-:W-:Y:S01]  /*25e0*/  IADD3.X R11, PT, PT, RZ, R5, RZ, P0, !PT ;  /* 0x00000005ff0b7210 */ /* 0x000fe200007fe4ff */
[----:B------:R-:W-:Y:S08]  /*25f0*/  @P2 BRA `(.L_x_33) ;  /* 0xfffffff000642947 */ /* 0x000ff0000383ffff */
.L_x_16:
[----:B------:R-:W-:-:S13]  /*2600*/  ISETP.NE.AND P0, PT, R8, RZ, PT ;  /* 0x000000ff0800720c */ /* 0x000fda0003f05270 */
[----:B------:R-:W-:Y:S05]  /*2610*/  @!P0 EXIT ;  /* 0x000000000000894d */ /* 0x000fea0003800000 */
[----:B------:R-:W1:Y:S01]  /*2620*/  LDCU UR4, c[0x0][0x38c] ;  /* 0x00007180ff0477ac */ /* 0x000e620008000800 */
[----:B------:R-:W-:Y:S01]  /*2630*/  ISETP.GE.U32.AND P0, PT, R8, 0x8, PT ;  /* 0x000000080800780c */ /* 0x000fe20003f06070 */
[----:B-1----:R-:W-:-:S12]  /*2640*/  ULOP3.LUT UR4, UR4, 0x7, URZ, 0xc0, !UPT ;  /* 0x0000000704047892 */ /* 0x002fd8000f8ec0ff */
[----:B------:R-:W-:Y:S05]  /*2650*/  @!P0 BRA `(.L_x_34) ;  /* 0x0000000400e48947 */ /* 0x000fea0003800000 */
[----:B0-2---:R-:W0:Y:S01]  /*2660*/  LDC.64 R8, c[0x0][0x380] ;  /* 0x0000e000ff087b82 */ /* 0x005e220000000a00 */
[----:B---3--:R-:W-:-:S05]  /*2670*/  IADD3 R5, PT, PT, R2, R7, RZ ;  /* 0x0000000702057210 */ /* 0x008fca0007ffe0ff */
[----:B0-----:R-:W-:-:S05]  /*2680*/  IMAD.WIDE.U32 R8, R5, 0x4, R8 ;  /* 0x0000000405087825 */ /* 0x001fca00078e0008 */
[----:B------:R-:W2:Y:S01]  /*2690*/  LDG.E R11, desc[UR8][R8.64] ;  /* 0x00000008080b7981 */ /* 0x000ea2000c1e1900 */
[----:B-----5:R-:W0:Y:S02]  /*26a0*/  MUFU.RCP R0, R3 ;  /* 0x0000000300007308 */ /* 0x020e240000001000 */
[----:B0-----:R-:W-:-:S04]  /*26b0*/  FFMA R5, R0, -R3, 1 ;  /* 0x3f80000000057423 */ /* 0x001fc80000000803 */
[----:B------:R-:W-:Y:S02]  /*26c0*/  FFMA R0, R0, R5, R0 ;  /* 0x0000000500007223 */ /* 0x000fe40000000000 */
[----:B--2---:R-:W0:Y:S02]  /*26d0*/  FCHK P0, R11, R3 ;  /* 0x000000030b007302 */ /* 0x004e240000000000 */
[----:B------:R-:W-:-:S04]  /*26e0*/  FFMA R4, R0, R11, RZ ;  /* 0x0000000b00047223 */ /* 0x000fc800000000ff */
[----:B------:R-:W-:-:S04]  /*26f0*/  FFMA R5, R4, -R3, R11 ;  /* 0x8000000304057223 */ /* 0x000fc8000000000b */
[----:B------:R-:W-:Y:S01]  /*2700*/  FFMA R0, R0, R5, R4 ;  /* 0x0000000500007223 */ /* 0x000fe20000000004 */
[----:B0-----:R-:W-:Y:S06]  /*2710*/  @!P0 BRA `(.L_x_35) ;  /* 0x00000000000c8947 */ /* 0x001fec0003800000 */
[----:B------:R-:W-:Y:S02]  /*2720*/  MOV R0, R11 ;  /* 0x0000000b00007202 */ /* 0x000fe40000000f00 */
[----:B------:R-:W-:-:S07]  /*2730*/  MOV R12, 0x2750 ;  /* 0x00002750000c7802 */ /* 0x000fce0000000f00 */
[----:B------:R-:W-:Y:S05]  /*2740*/  CALL.REL.NOINC `($__internal_0_$__cuda_sm3x_div_rn_noftz_f32_slowpath) ;  /* 0x0000000c002c7944 */ /* 0x000fea0003c00000 */
.L_x_35:
[----:B------:R-:W0:Y:S01]  /*2750*/  LDC.64 R12, c[0x0][0x380] ;  /* 0x0000e000ff0c7b82 */ /* 0x000e220000000a00 */
[----:B------:R-:W-:Y:S02]  /*2760*/  IADD3 R5, P0, PT, R2, R7, RZ ;  /* 0x0000000702057210 */ /* 0x000fe40007f1e0ff */
[----:B------:R-:W-:Y:S02]  /*2770*/  FMNMX R11, R0, 9.9999999392252902908e-09, !PT ;  /* 0x322bcc77000b7809 */ /* 0x000fe40007800000 */
[----:B------:R-:W-:-:S03]  /*2780*/  IADD3.X R6, PT, PT, RZ, RZ, RZ, P0, !PT ;  /* 0x000000ffff067210 */ /* 0x000fc600007fe4ff */
[----:B------:R1:W-:Y:S01]  /*2790*/  STG.E desc[UR8][R8.64], R11 ;  /* 0x0000000b08007986 */ /* 0x0003e2000c101908 */
[----:B0-----:R-:W-:-:S04]  /*27a0*/  LEA R4, P0, R5, R12, 0x2 ;  /* 0x0000000c05047211 */ /* 0x001fc800078010ff */
[----:B------:R-:W-:-:S05]  /*27b0*/  LEA.HI.X R5, R5, R13, R6, 0x2, P0 ;  /* 0x0000000d05057211 */ /* 0x000fca00000f1406 */
[----:B------:R-:W2:Y:S01]  /*27c0*/  LDG.E R15, desc[UR8][R4.64+0x4] ;  /* 0x00000408040f7981 */ /* 0x000ea2000c1e1900 */
[----:B------:R-:W0:Y:S02]  /*27d0*/  MUFU.RCP R0, R3 ;  /* 0x0000000300007308 */ /* 0x000e240000001000 */
[----:B0-----:R-:W-:-:S04]  /*27e0*/  FFMA R13, R0, -R3, 1 ;  /* 0x3f800000000d7423 */ /* 0x001fc80000000803 */
[----:B------:R-:W-:Y:S02]  /*27f0*/  FFMA R0, R0, R13, R0 ;  /* 0x0000000d00007223 */ /* 0x000fe40000000000 */
[----:B--2---:R-:W0:Y:S02]  /*2800*/  FCHK P0, R15, R3 ;  /* 0x000000030f007302 */ /* 0x004e240000000000 */
[----:B------:R-:W-:-:S04]  /*2810*/  FFMA R6, R0, R15, RZ ;  /* 0x0000000f00067223 */ /* 0x000fc800000000ff */
[----:B------:R-:W-:-:S04]  /*2820*/  FFMA R13, R6, -R3, R15 ;  /* 0x80000003060d7223 */ /* 0x000fc8000000000f */
[----:B------:R-:W-:Y:S01]  /*2830*/  FFMA R0, R0, R13, R6 ;  /* 0x0000000d00007223 */ /* 0x000fe20000000006 */
[----:B01----:R-:W-:Y:S06]  /*2840*/  @!P0 BRA `(.L_x_36) ;  /* 0x00000000000c8947 */ /* 0x003fec0003800000 */
[----:B------:R-:W-:Y:S02]  /*2850*/  MOV R0, R15 ;  /* 0x0000000f00007202 */ /* 0x000fe40000000f00 */
[----:B------:R-:W-:-:S07]  /*2860*/  MOV R12, 0x2880 ;  /* 0x00002880000c7802 */ /* 0x000fce0000000f00 */
[----:B------:R-:W-:Y:S05]  /*2870*/  CALL.REL.NOINC `($__internal_0_$__cuda_sm3x_div_rn_noftz_f32_slowpath) ;  /* 0x0000000800e07944 */ /* 0x000fea0003c00000 */
.L_x_36:
        /* <DEDUP_REMOVED lines=14> */
.L_x_37:
        /* <DEDUP_REMOVED lines=14> */
.L_x_38:
        /* <DEDUP_REMOVED lines=14> */
.L_x_39:
        /* <DEDUP_REMOVED lines=14> */
.L_x_40:
        /* <DEDUP_REMOVED lines=14> */
.L_x_41:
        /* <DEDUP_REMOVED lines=14> */
.L_x_42:
[----:B------:R-:W-:Y:S02]  /*2dc0*/  FMNMX R9, R0, 9.9999999392252902908e-09, !PT ;  /* 0x322bcc7700097809 */ /* 0x000fe40007800000 */
[----:B------:R-:W-:-:S03]  /*2dd0*/  IADD3 R7, PT, PT, R7, 0x8, RZ ;  /* 0x0000000807077810 */ /* 0x000fc60007ffe0ff */
[----:B------:R1:W-:Y:S04]  /*2de0*/  STG.E desc[UR8][R4.64+0x1c], R9 ;  /* 0x00001c0904007986 */ /* 0x0003e8000c101908 */
.L_x_34:
[----:B------:R-:W-:-:S13]  /*2df0*/  ISETP.NE.AND P0, PT, RZ, UR4, PT ;  /* 0x00000004ff007c0c */ /* 0x000fda000bf05270 */
[----:B------:R-:W-:Y:S05]  /*2e00*/  @!P0 EXIT ;  /* 0x000000000000894d */ /* 0x000fea0003800000 */
[----:B------:R-:W4:Y:S01]  /*2e10*/  LDCU UR5, c[0x0][0x38c] ;  /* 0x00007180ff0577ac */ /* 0x000f220008000800 */
[----:B------:R-:W-:Y:S02]  /*2e20*/  UISETP.GE.U32.AND UP0, UPT, UR4, 0x4, UPT ;  /* 0x000000040400788c */ /* 0x000fe4000bf06070 */
[----:B----4-:R-:W-:-:S07]  /*2e30*/  ULOP3.LUT UR5, UR5, 0x3, URZ, 0xc0, !UPT ;  /* 0x0000000305057892 */ /* 0x010fce000f8ec0ff */
[----:B------:R-:W-:Y:S05]  /*2e40*/  BRA.U !UP0, `(.L_x_43) ;  /* 0x0000000508047547 */ /* 0x000fea000b800000 */
[----:B012---:R-:W0:Y:S01]  /*2e50*/  LDC.64 R8, c[0x0][0x380] ;  /* 0x0000e000ff087b82 */ /* 0x007e220000000a00 */
        /* <DEDUP_REMOVED lines=14> */
.L_x_44:
        /* <DEDUP_REMOVED lines=19> */
.L_x_45:
        /* <DEDUP_REMOVED lines=14> */
.L_x_46:
        /* <DEDUP_REMOVED lines=14> */
.L_x_47:
[----:B------:R-:W-:Y:S02]  /*3230*/  FMNMX R9, R0, 9.9999999392252902908e-09, !PT ;  /* 0x322bcc7700097809 */ /* 0x000fe40007800000 */
[----:B------:R-:W-:-:S03]  /*3240*/  IADD3 R7, PT, PT, R7, 0x4, RZ ;  /* 0x0000000407077810 */ /* 0x000fc60007ffe0ff */
[----:B------:R4:W-:Y:S04]  /*3250*/  STG.E desc[UR8][R4.64+0xc], R9 ;  /* 0x00000c0904007986 */ /* 0x0009e8000c101908 */
.L_x_43:
[----:B------:R-:W-:-:S13]  /*3260*/  ISETP.NE.AND P0, PT, RZ, UR5, PT ;  /* 0x00000005ff007c0c */ /* 0x000fda000bf05270 */
[----:B------:R-:W-:Y:S05]  /*3270*/  @!P0 EXIT ;  /* 0x000000000000894d */ /* 0x000fea0003800000 */
[----:B01234-:R-:W0:Y:S01]  /*3280*/  LDC.64 R4, c[0x0][0x380] ;  /* 0x0000e000ff047b82 */ /* 0x01fe220000000a00 */
[----:B------:R-:W-:Y:S01]  /*3290*/  IADD3 R7, PT, PT, R2, R7, RZ ;  /* 0x0000000702077210 */ /* 0x000fe20007ffe0ff */
[----:B------:R-:W-:-:S04]  /*32a0*/  UIADD3 UR4, UPT, UPT, -UR5, URZ, URZ ;  /* 0x000000ff05047290 */ /* 0x000fc8000fffe1ff */
[----:B0-----:R-:W-:-:S08]  /*32b0*/  IMAD.WIDE.U32 R4, R7, 0x4, R4 ;  /* 0x0000000407047825 */ /* 0x001fd000078e0004 */
.L_x_49:
[----:B------:R-:W2:Y:S01]  /*32c0*/  LDG.E R9, desc[UR8][R4.64] ;  /* 0x0000000804097981 */ /* 0x000ea2000c1e1900 */
[----:B-----5:R-:W0:Y:S01]  /*32d0*/  MUFU.RCP R0, R3 ;  /* 0x0000000300007308 */ /* 0x020e220000001000 */
[----:B------:R-:W-:-:S04]  /*32e0*/  UIADD3 UR4, UPT, UPT, UR4, 0x1, URZ ;  /* 0x0000000104047890 */ /* 0x000fc8000fffe0ff */
[----:B------:R-:W-:Y:S01]  /*32f0*/  UISETP.NE.AND UP0, UPT, UR4, URZ, UPT ;  /* 0x000000ff0400728c */ /* 0x000fe2000bf05270 */
[----:B0-----:R-:W-:-:S04]  /*3300*/  FFMA R7, R0, -R3, 1 ;  /* 0x3f80000000077423 */ /* 0x001fc80000000803 */
[----:B------:R-:W-:Y:S01]  /*3310*/  FFMA R0, R0, R7, R0 ;  /* 0x0000000700007223 */ /* 0x000fe20000000000 */
[----:B--2---:R-:W0:Y:S03]  /*3320*/  FCHK P0, R9, R3 ;  /* 0x0000000309007302 */ /* 0x004e260000000000 */
[----:B------:R-:W-:-:S04]  /*3330*/  FFMA R2, R0, R9, RZ ;  /* 0x0000000900027223 */ /* 0x000fc800000000ff */
[----:B------:R-:W-:-:S04]  /*3340*/  FFMA R7, R2, -R3, R9 ;  /* 0x8000000302077223 */ /* 0x000fc80000000009 */
[----:B------:R-:W-:Y:S01]  /*3350*/  FFMA R0, R0, R7, R2 ;  /* 0x0000000700007223 */ /* 0x000fe20000000002 */
[----:B0-----:R-:W-:Y:S06]  /*3360*/  @!P0 BRA `(.L_x_48) ;  /* 0x00000000000c8947 */ /* 0x001fec0003800000 */
[----:B------:R-:W-:Y:S02]  /*3370*/  MOV R0, R9 ;  /* 0x0000000900007202 */ /* 0x000fe40000000f00 */
[----:B------:R-:W-:-:S07]  /*3380*/  MOV R12, 0x33a0 ;  /* 0x000033a0000c7802 */ /* 0x000fce0000000f00 */
[----:B------:R-:W-:Y:S05]  /*3390*/  CALL.REL.NOINC `($__internal_0_$__cuda_sm3x_div_rn_noftz_f32_slowpath) ;  /* 0x0000000000187944 */ /* 0x000fea0003c00000 */
.L_x_48:
[----:B------:R-:W-:-:S05]  /*33a0*/  FMNMX R7, R0, 9.9999999392252902908e-09, !PT ;  /* 0x322bcc7700077809 */ /* 0x000fca0007800000 */
[----:B------:R0:W-:Y:S02]  /*33b0*/  STG.E desc[UR8][R4.64], R7 ;  /* 0x0000000704007986 */ /* 0x0001e4000c101908 */
[----:B0-----:R-:W-:-:S04]  /*33c0*/  IADD3 R4, P0, PT, R4, 0x4, RZ ;  /* 0x0000000404047810 */ /* 0x001fc80007f1e0ff */
[----:B------:R-:W-:Y:S01]  /*33d0*/  IADD3.X R5, PT, PT, RZ, R5, RZ, P0, !PT ;  /* 0x00000005ff057210 */ /* 0x000fe200007fe4ff */
[----:B------:R-:W-:Y:S08]  /*33e0*/  BRA.U UP0, `(.L_x_49) ;  /* 0xfffffffd00b47547 */ /* 0x000ff0000b83ffff */
[----:B------:R-:W-:Y:S05]  /*33f0*/  EXIT ;  /* 0x000000000000794d */ /* 0x000fea0003800000 */
        .weak           $__internal_0_$__cuda_sm3x_div_rn_noftz_f32_slowpath
        .type           $__internal_0_$__cuda_sm3x_div_rn_noftz_f32_slowpath,@function
        .size           $__internal_0_$__cuda_sm3x_div_rn_noftz_f32_slowpath,(.L_x_61 - $__internal_0_$__cuda_sm3x_div_rn_noftz_f32_slowpath)
$__internal_0_$__cuda_sm3x_div_rn_noftz_f32_slowpath:
[----:B------:R-:W-:Y:S02]  /*3400*/  SHF.R.U32.HI R11, RZ, 0x17, R3 ;  /* 0x00000017ff0b7819 */ /* 0x000fe40000011603 */
[----:B------:R-:W-:Y:S02]  /*3410*/  SHF.R.U32.HI R14, RZ, 0x17, R0 ;  /* 0x00000017ff0e7819 */ /* 0x000fe40000011600 */
[----:B------:R-:W-:Y:S02]  /*3420*/  LOP3.LUT R11, R11, 0xff, RZ, 0xc0, !PT ;  /* 0x000000ff0b0b7812 */ /* 0x000fe400078ec0ff */
[----:B------:R-:W-:Y:S02]  /*3430*/  LOP3.LUT R14, R14, 0xff, RZ, 0xc0, !PT ;  /* 0x000000ff0e0e7812 */ /* 0x000fe400078ec0ff */
[----:B------:R-:W-:Y:S02]  /*3440*/  IADD3 R16, PT, PT, R11, -0x1, RZ ;  /* 0xffffffff0b107810 */ /* 0x000fe40007ffe0ff */
[----:B------:R-:W-:-:S02]  /*3450*/  IADD3 R15, PT, PT, R14, -0x1, RZ ;  /* 0xffffffff0e0f7810 */ /* 0x000fc40007ffe0ff */
[----:B------:R-:W-:Y:S02]  /*3460*/  ISETP.GT.U32.AND P0, PT, R16, 0xfd, PT ;  /* 0x000000fd1000780c */ /* 0x000fe40003f04070 */
[----:B------:R-:W-:Y:S02]  /*3470*/  MOV R13, R3 ;  /* 0x00000003000d7202 */ /* 0x000fe40000000f00 */
[----:B------:R-:W-:-:S13]  /*3480*/  ISETP.GT.U32.OR P0, PT, R15, 0xfd, P0 ;  /* 0x000000fd0f00780c */ /* 0x000fda0000704470 */
[----:B------:R-:W-:Y:S01]  /*3490*/  @!P0 MOV R10, RZ ;  /* 0x000000ff000a8202 */ /* 0x000fe20000000f00 */
[----:B------:R-:W-:Y:S06]  /*34a0*/  @!P0 BRA `(.L_x_50) ;  /* 0x00000000005c8947 */ /* 0x000fec0003800000 */
[----:B------:R-:W-:Y:S02]  /*34b0*/  FSETP.GTU.FTZ.AND P0, PT, |R0|, +INF , PT ;  /* 0x7f8000000000780b */ /* 0x000fe40003f1c200 */
[----:B------:R-:W-:-:S04]  /*34c0*/  FSETP.GTU.FTZ.AND P1, PT, |R3|, +INF , PT ;  /* 0x7f8000000300780b */ /* 0x000fc80003f3c200 */
[----:B------:R-:W-:-:S13]  /*34d0*/  PLOP3.LUT P0, PT, P0, P1, PT, 0xf8, 0x8f ;  /* 0x00000000008f781c */ /* 0x000fda0000703f70 */
[----:B------:R-:W-:Y:S05]  /*34e0*/  @P0 BRA `(.L_x_51) ;  /* 0x0000000400440947 */ /* 0x000fea0003800000 */
[----:B------:R-:W-:-:S13]  /*34f0*/  LOP3.LUT P0, RZ, R13, 0x7fffffff, R0, 0xc8, !PT ;  /* 0x7fffffff0dff7812 */ /* 0x000fda000780c800 */
[----:B------:R-:W-:Y:S05]  /*3500*/  @!P0 BRA `(.L_x_52) ;  /* 0x0000000400348947 */ /* 0x000fea0003800000 */
[C---:B------:R-:W-:Y:S02]  /*3510*/  FSETP.NEU.FTZ.AND P3, PT, |R0|.reuse, +INF , PT ;  /* 0x7f8000000000780b */ /* 0x040fe40003f7d200 */
[----:B------:R-:W-:Y:S02]  /*3520*/  FSETP.NEU.FTZ.AND P1, PT, |R3|, +INF , PT ;  /* 0x7f8000000300780b */ /* 0x000fe40003f3d200 */
[----:B------:R-:W-:-:S11]  /*3530*/  FSETP.NEU.FTZ.AND P0, PT, |R0|, +INF , PT ;  /* 0x7f8000000000780b */ /* 0x000fd60003f1d200 */
[----:B------:R-:W-:Y:S05]  /*3540*/  @!P1 BRA !P3, `(.L_x_52) ;  /* 0x0000000400249947 */ /* 0x000fea0005800000 */
[----:B------:R-:W-:-:S04]  /*3550*/  LOP3.LUT P3, RZ, R0, 0x7fffffff, RZ, 0xc0, !PT ;  /* 0x7fffffff00ff7812 */ /* 0x000fc8000786c0ff */
[----:B------:R-:W-:-:S13]  /*3560*/  PLOP3.LUT P1, PT, P1, P3, PT, 0x2f, 0xf2 ;  /* 0x0000000000f2781c */ /* 0x000fda0000f26577 */
[----:B------:R-:W-:Y:S05]  /*3570*/  @P1 BRA `(.L_x_53) ;  /* 0x0000000400101947 */ /* 0x000fea0003800000 */
[----:B------:R-:W-:-:S04]  /*3580*/  LOP3.LUT P1, RZ, R13, 0x7fffffff, RZ, 0xc0, !PT ;  /* 0x7fffffff0dff7812 */ /* 0x000fc8000782c0ff */
[----:B------:R-:W-:-:S13]  /*3590*/  PLOP3.LUT P0, PT, P0, P1, PT, 0x2f, 0xf2 ;  /* 0x0000000000f2781c */ /* 0x000fda0000702577 */
[----:B------:R-:W-:Y:S05]  /*35a0*/  @P0 BRA `(.L_x_54) ;  /* 0x0000000000f80947 */ /* 0x000fea0003800000 */
[----:B------:R-:W-:Y:S02]  /*35b0*/  ISETP.GE.AND P0, PT, R15, RZ, PT ;  /* 0x000000ff0f00720c */ /* 0x000fe40003f06270 */
[----:B------:R-:W-:-:S11]  /*35c0*/  ISETP.GE.AND P1, PT, R16, RZ, PT ;  /* 0x000000ff1000720c */ /* 0x000fd60003f26270 */
[----:B------:R-:W-:Y:S01]  /*35d0*/  @P0 MOV R10, RZ ;  /* 0x000000ff000a0202 */ /* 0x000fe20000000f00 */
[----:B------:R-:W-:Y:S01]  /*35e0*/  @!P0 FFMA R0, R0, 1.84467440737095516160e+19, RZ ;  /* 0x5f80000000008823 */ /* 0x000fe200000000ff */
[----:B------:R-:W-:Y:S01]  /*35f0*/  @!P0 MOV R10, 0xffffffc0 ;  /* 0xffffffc0000a8802 */ /* 0x000fe20000000f00 */
[----:B------:R-:W-:-:S03]  /*3600*/  @!P1 FFMA R13, R3, 1.84467440737095516160e+19, RZ ;  /* 0x5f800000030d9823 */ /* 0x000fc600000000ff */
[----:B------:R-:W-:-:S07]  /*3610*/  @!P1 IADD3 R10, PT, PT, R10, 0x40, RZ ;  /* 0x000000400a0a9810 */ /* 0x000fce0007ffe0ff */
.L_x_50:
[----:B------:R-:W-:Y:S02]  /*3620*/  LEA R16, R11, 0xc0800000, 0x17 ;  /* 0xc08000000b107811 */ /* 0x000fe400078eb8ff */
[----:B------:R-:W-:Y:S02]  /*3630*/  IADD3 R14, PT, PT, R14, -0x7f, RZ ;  /* 0xffffff810e0e7810 */ /* 0x000fe40007ffe0ff */
[----:B------:R-:W-:-:S03]  /*3640*/  IADD3 R17, PT, PT, -R16, R13, RZ ;  /* 0x0000000d10117210 */ /* 0x000fc60007ffe1ff */
[C---:B------:R-:W-:Y:S01]  /*3650*/  IMAD R0, R14.reuse, -0x800000, R0 ;  /* 0xff8000000e007824 */ /* 0x040fe200078e0200 */
[----:B------:R0:W1:Y:S01]  /*3660*/  MUFU.RCP R16, R17 ;  /* 0x0000001100107308 */ /* 0x0000620000001000 */
[----:B------:R-:W-:Y:S01]  /*3670*/  FADD.FTZ R15, -R17, -RZ ;  /* 0x800000ff110f7221 */ /* 0x000fe20000010100 */
[----:B0-----:R-:W-:-:S04]  /*3680*/  IADD3 R17, PT, PT, R14, 0x7f, -R11 ;  /* 0x0000007f0e117810 */ /* 0x001fc80007ffe80b */
[----:B------:R-:W-:Y:S01]  /*3690*/  IADD3 R17, PT, PT, R17, R10, RZ ;  /* 0x0000000a11117210 */ /* 0x000fe20007ffe0ff */
[----:B-1----:R-:W-:-:S04]  /*36a0*/  FFMA R13, R16, R15, 1 ;  /* 0x3f800000100d7423 */ /* 0x002fc8000000000f */
[----:B------:R-:W-:-:S04]  /*36b0*/  FFMA R13, R16, R13, R16 ;  /* 0x0000000d100d7223 */ /* 0x000fc80000000010 */
[----:B------:R-:W-:-:S04]  /*36c0*/  FFMA R16, R0, R13, RZ ;  /* 0x0000000d00107223 */ /* 0x000fc800000000ff */
[----:B------:R-:W-:-:S04]  /*36d0*/  FFMA R18, R15, R16, R0 ;  /* 0x000000100f127223 */ /* 0x000fc80000000000 */
[----:B------:R-:W-:-:S04]  /*36e0*/  FFMA R16, R13, R18, R16 ;  /* 0x000000120d107223 */ /* 0x000fc80000000010 */
[----:B------:R-:W-:-:S04]  /*36f0*/  FFMA R15, R15, R16, R0 ;  /* 0x000000100f0f7223 */ /* 0x000fc80000000000 */
[----:B------:R-:W-:-:S05]  /*3700*/  FFMA R0, R13, R15, R16 ;  /* 0x0000000f0d007223 */ /* 0x000fca0000000010 */
[----:B------:R-:W-:-:S04]  /*3710*/  SHF.R.U32.HI R11, RZ, 0x17, R0 ;  /* 0x00000017ff0b7819 */ /* 0x000fc80000011600 */
[----:B------:R-:W-:-:S04]  /*3720*/  LOP3.LUT R11, R11, 0xff, RZ, 0xc0, !PT ;  /* 0x000000ff0b0b7812 */ /* 0x000fc800078ec0ff */
[----:B------:R-:W-:-:S04]  /*3730*/  IADD3 R11, PT, PT, R11, R17, RZ ;  /* 0x000000110b0b7210 */ /* 0x000fc80007ffe0ff */
[----:B------:R-:W-:-:S04]  /*3740*/  IADD3 R10, PT, PT, R11, -0x1, RZ ;  /* 0xffffffff0b0a7810 */ /* 0x000fc80007ffe0ff */
[----:B------:R-:W-:-:S13]  /*3750*/  ISETP.GE.U32.AND P0, PT, R10, 0xfe, PT ;  /* 0x000000fe0a00780c */ /* 0x000fda0003f06070 */
[----:B------:R-:W-:Y:S05]  /*3760*/  @!P0 BRA `(.L_x_55) ;  /* 0x0000000000808947 */ /* 0x000fea0003800000 */
[----:B------:R-:W-:-:S13]  /*3770*/  ISETP.GT.AND P0, PT, R11, 0xfe, PT ;  /* 0x000000fe0b00780c */ /* 0x000fda0003f04270 */
[----:B------:R-:W-:Y:S05]  /*3780*/  @P0 BRA `(.L_x_56) ;  /* 0x00000000006c0947 */ /* 0x000fea0003800000 */
[----:B------:R-:W-:-:S13]  /*3790*/  ISETP.GE.AND P0, PT, R11, 0x1, PT ;  /* 0x000000010b00780c */ /* 0x000fda0003f06270 */
[----:B------:R-:W-:Y:S05]  /*37a0*/  @P0 BRA `(.L_x_57) ;  /* 0x0000000000980947 */ /* 0x000fea0003800000 */
[----:B------:R-:W-:Y:S02]  /*37b0*/  ISETP.GE.AND P0, PT, R11, -0x18, PT ;  /* 0xffffffe80b00780c */ /* 0x000fe40003f06270 */
[----:B------:R-:W-:-:S11]  /*37c0*/  LOP3.LUT R0, R0, 0x80000000, RZ, 0xc0, !PT ;  /* 0x8000000000007812 */ /* 0x000fd600078ec0ff */
[----:B------:R-:W-:Y:S05]  /*37d0*/  @!P0 BRA `(.L_x_57) ;  /* 0x00000000008c8947 */ /* 0x000fea0003800000 */
[-CC-:B------:R-:W-:Y:S01]  /*37e0*/  FFMA.RZ R10, R13, R15.reuse, R16.reuse ;  /* 0x0000000f0d0a7223 */ /* 0x180fe2000000c010 */
[C---:B------:R-:W-:Y:S02]  /*37f0*/  ISETP.NE.AND P3, PT, R11.reuse, RZ, PT ;  /* 0x000000ff0b00720c */ /* 0x040fe40003f65270 */
[----:B------:R-:W-:Y:S02]  /*3800*/  ISETP.NE.AND P1, PT, R11, RZ, PT ;  /* 0x000000ff0b00720c */ /* 0x000fe40003f25270 */
[----:B------:R-:W-:Y:S01]  /*3810*/  LOP3.LUT R14, R10, 0x7fffff, RZ, 0xc0, !PT ;  /* 0x007fffff0a0e7812 */ /* 0x000fe200078ec0ff */
[CCC-:B------:R-:W-:Y:S01]  /*3820*/  FFMA.RP R10, R13.reuse, R15.reuse, R16.reuse ;  /* 0x0000000f0d0a7223 */ /* 0x1c0fe20000008010 */
[----:B------:R-:W-:Y:S01]  /*3830*/  FFMA.RM R13, R13, R15, R16 ;  /* 0x0000000f0d0d7223 */ /* 0x000fe20000004010 */
[----:B------:R-:W-:Y:S02]  /*3840*/  IADD3 R15, PT, PT, R11, 0x20, RZ ;  /* 0x000000200b0f7810 */ /* 0x000fe40007ffe0ff */
[----:B------:R-:W-:-:S02]  /*3850*/  LOP3.LUT R14, R14, 0x800000, RZ, 0xfc, !PT ;  /* 0x008000000e0e7812 */ /* 0x000fc400078efcff */
[----:B------:R-:W-:Y:S02]  /*3860*/  IADD3 R11, PT, PT, -R11, RZ, RZ ;  /* 0x000000ff0b0b7210 */ /* 0x000fe40007ffe1ff */
[----:B------:R-:W-:Y:S02]  /*3870*/  SHF.L.U32 R15, R14, R15, RZ ;  /* 0x0000000f0e0f7219 */ /* 0x000fe400000006ff */
[----:B------:R-:W-:Y:S02]  /*3880*/  FSETP.NEU.FTZ.AND P0, PT, R10, R13, PT ;  /* 0x0000000d0a00720b */ /* 0x000fe40003f1d000 */
[----:B------:R-:W-:Y:S02]  /*3890*/  SEL R11, R11, RZ, P3 ;  /* 0x000000ff0b0b7207 */ /* 0x000fe40001800000 */
[----:B------:R-:W-:Y:S02]  /*38a0*/  ISETP.NE.AND P1, PT, R15, RZ, P1 ;  /* 0x000000ff0f00720c */ /* 0x000fe40000f25270 */
[----:B------:R-:W-:-:S02]  /*38b0*/  SHF.R.U32.HI R11, RZ, R11, R14 ;  /* 0x0000000bff0b7219 */ /* 0x000fc4000001160e */
[----:B------:R-:W-:Y:S02]  /*38c0*/  PLOP3.LUT P0, PT, P0, P1, PT, 0xf8, 0x8f ;  /* 0x00000000008f781c */ /* 0x000fe40000703f70 */
[----:B------:R-:W-:Y:S02]  /*38d0*/  SHF.R.U32.HI R13, RZ, 0x1, R11 ;  /* 0x00000001ff0d7819 */ /* 0x000fe4000001160b */
[----:B------:R-:W-:-:S04]  /*38e0*/  SEL R10, RZ, 0x1, !P0 ;  /* 0x00000001ff0a7807 */ /* 0x000fc80004000000 */
[----:B------:R-:W-:-:S04]  /*38f0*/  LOP3.LUT R10, R10, 0x1, R13, 0xf8, !PT ;  /* 0x000000010a0a7812 */ /* 0x000fc800078ef80d */
[----:B------:R-:W-:-:S04]  /*3900*/  LOP3.LUT R10, R10, R11, RZ, 0xc0, !PT ;  /* 0x0000000b0a0a7212 */ /* 0x000fc800078ec0ff */
[----:B------:R-:W-:-:S04]  /*3910*/  IADD3 R13, PT, PT, R13, R10, RZ ;  /* 0x0000000a0d0d7210 */ /* 0x000fc80007ffe0ff */
[----:B------:R-:W-:Y:S01]  /*3920*/  LOP3.LUT R0, R13, R0, RZ, 0xfc, !PT ;  /* 0x000000000d007212 */ /* 0x000fe200078efcff */
[----:B------:R-:W-:Y:S06]  /*3930*/  BRA `(.L_x_57) ;  /* 0x0000000000347947 */ /* 0x000fec0003800000 */
.L_x_56:
[----:B------:R-:W-:-:S04]  /*3940*/  LOP3.LUT R0, R0, 0x80000000, RZ, 0xc0, !PT ;  /* 0x8000000000007812 */ /* 0x000fc800078ec0ff */
[----:B------:R-:W-:Y:S01]  /*3950*/  LOP3.LUT R0, R0, 0x7f800000, RZ, 0xfc, !PT ;  /* 0x7f80000000007812 */ /* 0x000fe200078efcff */
[----:B------:R-:W-:Y:S06]  /*3960*/  BRA `(.L_x_57) ;  /* 0x0000000000287947 */ /* 0x000fec0003800000 */
.L_x_55:
[----:B------:R-:W-:Y:S01]  /*3970*/  LEA R0, R17, R0, 0x17 ;  /* 0x0000000011007211 */ /* 0x000fe200078eb8ff */
[----:B------:R-:W-:Y:S06]  /*3980*/  BRA `(.L_x_57) ;  /* 0x0000000000207947 */ /* 0x000fec0003800000 */
.L_x_54:
[----:B------:R-:W-:-:S04]  /*3990*/  LOP3.LUT R0, R13, 0x80000000, R0, 0x48, !PT ;  /* 0x800000000d007812 */ /* 0x000fc800078e4800 */
[----:B------:R-:W-:Y:S01]  /*39a0*/  LOP3.LUT R0, R0, 0x7f800000, RZ, 0xfc, !PT ;  /* 0x7f80000000007812 */ /* 0x000fe200078efcff */
[----:B------:R-:W-:Y:S06]  /*39b0*/  BRA `(.L_x_57) ;  /* 0x0000000000147947 */ /* 0x000fec0003800000 */
.L_x_53:
[----:B------:R-:W-:Y:S01]  /*39c0*/  LOP3.LUT R0, R13, 0x80000000, R0, 0x48, !PT ;  /* 0x800000000d007812 */ /* 0x000fe200078e4800 */
[----:B------:R-:W-:Y:S06]  /*39d0*/  BRA `(.L_x_57) ;  /* 0x00000000000c7947 */ /* 0x000fec0003800000 */
.L_x_52:
[----:B------:R-:W0:Y:S01]  /*39e0*/  MUFU.RSQ R0, -QNAN ;  /* 0xffc0000000007908 */ /* 0x000e220000001400 */
[----:B------:R-:W-:Y:S05]  /*39f0*/  BRA `(.L_x_57) ;  /* 0x0000000000047947 */ /* 0x000fea0003800000 */
.L_x_51:
[----:B------:R-:W-:-:S07]  /*3a00*/  FADD.FTZ R0, R0, R3 ;  /* 0x0000000300007221 */ /* 0x000fce0000010000 */
.L_x_57:
[----:B------:R-:W-:-:S04]  /*3a10*/  HFMA2 R13, -RZ, RZ, 0, 0 ;  /* 0x00000000ff0d7431 */ /* 0x000fc800000001ff */
[----:B0-----:R-:W-:Y:S05]  /*3a20*/  RET.REL.NODEC R12 `(_Z14softmax_kernalPfii) ;  /* 0xffffffc40c747950 */ /* 0x001fea0003c3ffff */
.L_x_58:
        /* <DEDUP_REMOVED lines=13> */
.L_x_61:


//--------------------- .text._Z15add_bias_kernelPfS_ii --------------------------
	.section	.text._Z15add_bias_kernelPfS_ii,"ax",@progbits
	.align	128
        .global         _Z15add_bias_kernelPfS_ii
        .type           _Z15add_bias_kernelPfS_ii,@function
        .size           _Z15add_bias_kernelPfS_ii,(.L_x_68 - _Z15add_bias_kernelPfS_ii)
        .other          _Z15add_bias_kernelPfS_ii,@"STO_CUDA_ENTRY STV_DEFAULT"
_Z15add_bias_kernelPfS_ii:
.text._Z15add_bias_kernelPfS_ii:
[----:B------:R-:W-:Y:S08]  /*0000*/  LDC R1, c[0x0][0x37c] ;  /* 0x0000df00ff017b82 */ /* 0x000ff00000000800 */
[----:B------:R-:W0:Y:S01]  /*0010*/  LDC R8, c[0x0][0x394] ;  /* 0x0000e500ff087b82 */ /* 0x000e220000000800 */
[----:B------:R-:W1:Y:S07]  /*0020*/  S2R R4, SR_TID.X ;  /* 0x0000000000047919 */ /* 0x000e6e0000002100 */
[----:B------:R-:W1:Y:S08]  /*0030*/  S2UR UR4, SR_CTAID.X ;  /* 0x00000000000479c3 */ /* 0x000e700000002500 */
[----:B------:R-:W1:Y:S01]  /*0040*/  LDC R7, c[0x0][0x360] ;  /* 0x0000d800ff077b82 */ /* 0x000e620000000800 */
[----:B0-----:R-:W-:-:S04]  /*0050*/  IABS R9, R8 ;  /* 0x0000000800097213 */ /* 0x001fc80000000000 */
[----:B------:R-:W0:Y:S01]  /*0060*/  I2F.RP R0, R9 ;  /* 0x0000000900007306 */ /* 0x000e220000209400 */
[----:B-1----:R-:W-:Y:S01]  /*0070*/  IMAD R7, R7, UR4, R4 ;  /* 0x0000000407077c24 */ /* 0x002fe2000f8e0204 */
[----:B------:R-:W1:Y:S06]  /*0080*/  LDCU UR4, c[0x0][0x390] ;  /* 0x00007200ff0477ac */ /* 0x000e6c0008000800 */
[----:B0-----:R-:W0:Y:S02]  /*0090*/  MUFU.RCP R0, R0 ;  /* 0x0000000000007308 */ /* 0x001e240000001000 */
[----:B0-----:R-:W-:Y:S01]  /*00a0*/  VIADD R2, R0, 0xffffffe ;  /* 0x0ffffffe00027836 */ /* 0x001fe20000000000 */
[----:B------:R-:W-:-:S05]  /*00b0*/  IABS R0, R7 ;  /* 0x0000000700007213 */ /* 0x000fca0000000000 */
[----:B------:R0:W2:Y:S02]  /*00c0*/  F2I.FTZ.U32.TRUNC.NTZ R3, R2 ;  /* 0x0000000200037305 */ /* 0x0000a4000021f000 */
[----:B0-----:R-:W-:Y:S02]  /*00d0*/  IMAD.MOV.U32 R2, RZ, RZ, RZ ;  /* 0x000000ffff027224 */ /* 0x001fe400078e00ff */
[----:B--2---:R-:W-:-:S04]  /*00e0*/  IMAD.MOV R6, RZ, RZ, -R3 ;  /* 0x000000ffff067224 */ /* 0x004fc800078e0a03 */
[----:B------:R-:W-:Y:S01]  /*00f0*/  IMAD R5, R6, R9, RZ ;  /* 0x0000000906057224 */ /* 0x000fe200078e02ff */
[----:B------:R-:W-:-:S03]  /*0100*/  LOP3.LUT R6, RZ, R8, RZ, 0x33, !PT ;  /* 0x00000008ff067212 */ /* 0x000fc600078e33ff */
[----:B------:R-:W-:Y:S01]  /*0110*/  IMAD.HI.U32 R3, R3, R5, R2 ;  /* 0x0000000503037227 */ /* 0x000fe200078e0002 */
[----:B------:R-:W-:-:S04]  /*0120*/  LOP3.LUT R2, R7, R8, RZ, 0x3c, !PT ;  /* 0x0000000807027212 */ /* 0x000fc800078e3cff */
[----:B------:R-:W-:Y:S01]  /*0130*/  ISETP.GE.AND P0, PT, R2, RZ, PT ;  /* 0x000000ff0200720c */ /* 0x000fe20003f06270 */
[----:B------:R-:W-:-:S05]  /*0140*/  IMAD.HI.U32 R3, R3, R0, RZ ;  /* 0x0000000003037227 */ /* 0x000fca00078e00ff */
[----:B------:R-:W-:-:S05]  /*0150*/  IADD3 R4, PT, PT, -R3, RZ, RZ ;  /* 0x000000ff03047210 */ /* 0x000fca0007ffe1ff */
[----:B------:R-:W-:-:S05]  /*0160*/  IMAD R0, R9, R4, R0 ;  /* 0x0000000409007224 */ /* 0x000fca00078e0200 */
[----:B------:R-:W-:-:S13]  /*0170*/  ISETP.GT.U32.AND P2, PT, R9, R0, PT ;  /* 0x000000000900720c */ /* 0x000fda0003f44070 */
[----:B------:R-:W-:Y:S02]  /*0180*/  @!P2 IMAD.IADD R0, R0, 0x1, -R9 ;  /* 0x000000010000a824 */ /* 0x000fe400078e0a09 */
[----:B------:R-:W-:-:S03]  /*0190*/  @!P2 VIADD R3, R3, 0x1 ;  /* 0x000000010303a836 */ /* 0x000fc60000000000 */
[----:B------:R-:W-:-:S13]  /*01a0*/  ISETP.GE.U32.AND P1, PT, R0, R9, PT ;  /* 0x000000090000720c */ /* 0x000fda0003f26070 */
[----:B------:R-:W-:Y:S02]  /*01b0*/  @P1 IADD3 R3, PT, PT, R3, 0x1, RZ ;  /* 0x0000000103031810 */ /* 0x000fe40007ffe0ff */
[----:B------:R-:W-:-:S03]  /*01c0*/  ISETP.NE.AND P1, PT, R8, RZ, PT ;  /* 0x000000ff0800720c */ /* 0x000fc60003f25270 */
[----:B------:R-:W-:-:S05]  /*01d0*/  @!P0 IMAD.MOV R3, RZ, RZ, -R3 ;  /* 0x000000ffff038224 */ /* 0x000fca00078e0a03 */
[----:B------:R-:W-:-:S04]  /*01e0*/  SEL R3, R6, R3, !P1 ;  /* 0x0000000306037207 */ /* 0x000fc80004800000 */
[----:B-1----:R-:W-:-:S04]  /*01f0*/  ISETP.GE.AND P0, PT, R3, UR4, PT ;  /* 0x0000000403007c0c */ /* 0x002fc8000bf06270 */
[----:B------:R-:W-:-:S13]  /*0200*/  ISETP.LT.OR P0, PT, R8, RZ, P0 ;  /* 0x000000ff0800720c */ /* 0x000fda0000701670 */
[----:B------:R-:W-:Y:S05]  /*0210*/  @P0 EXIT ;  /* 0x000000000000094d */ /* 0x000fea0003800000 */
[----:B------:R-:W0:Y:S01]  /*0220*/  LDC.64 R2, c[0x0][0x388] ;  /* 0x0000e200ff027b82 */ /* 0x000e220000000a00 */
[----:B------:R-:W-:Y:S01]  /*0230*/  ISETP.GE.AND P2, PT, R7, RZ, PT ;  /* 0x000000ff0700720c */ /* 0x000fe20003f46270 */
[----:B------:R-:W1:Y:S01]  /*0240*/  LDCU.64 UR4, c[0x0][0x358] ;  /* 0x00006b00ff0477ac */ /* 0x000e620008000a00 */
[----:B------:R-:W-:Y:S01]  /*0250*/  ISETP.GT.U32.AND P0, PT, R9, R0, PT ;  /* 0x000000000900720c */ /* 0x000fe20003f04070 */
[----:B------:R-:W-:-:S04]  /*0260*/  IMAD.IADD R9, R0, 0x1, -R9 ;  /* 0x0000000100097824 */ /* 0x000fc800078e0a09 */
[----:B------:R-:W2:Y:S01]  /*0270*/  LDC.64 R4, c[0x0][0x380] ;  /* 0x0000e000ff047b82 */ /* 0x000ea20000000a00 */
[----:B------:R-:W-:-:S05]  /*0280*/  SEL R9, R9, R0, !P0 ;  /* 0x0000000009097207 */ /* 0x000fca0004000000 */
[----:B------:R-:W-:-:S04]  /*0290*/  @!P2 IADD3 R9, PT, PT, -R9, RZ, RZ ;  /* 0x000000ff0909a210 */ /* 0x000fc80007ffe1ff */
[----:B------:R-:W-:-:S05]  /*02a0*/  SEL R9, R6, R9, !P1 ;  /* 0x0000000906097207 */ /* 0x000fca0004800000 */
[----:B0-----:R-:W-:-:S06]  /*02b0*/  IMAD.WIDE R2, R9, 0x4, R2 ;  /* 0x0000000409027825 */ /* 0x001fcc00078e0202 */
[----:B-1----:R-:W3:Y:S01]  /*02c0*/  LDG.E R2, desc[UR4][R2.64] ;  /* 0x0000000402027981 */ /* 0x002ee2000c1e1900 */
[----:B--2---:R-:W-:-:S05]  /*02d0*/  IMAD.WIDE R4, R7, 0x4, R4 ;  /* 0x0000000407047825 */ /* 0x004fca00078e0204 */
[----:B------:R-:W3:Y:S02]  /*02e0*/  LDG.E R7, desc[UR4][R4.64] ;  /* 0x0000000404077981 */ /* 0x000ee4000c1e1900 */
[----:B---3--:R-:W-:-:S05]  /*02f0*/  FADD R7, R2, R7 ;  /* 0x0000000702077221 */ /* 0x008fca0000000000 */
[----:B------:R-:W-:Y:S01]  /*0300*/  STG.E desc[UR4][R4.64], R7 ;  /* 0x0000000704007986 */ /* 0x000fe2000c101904 */
[----:B------:R-:W-:Y:S05]  /*0310*/  EXIT ;  /* 0x000000000000794d */ /* 0x000fea0003800000 */
.L_x_59:
        /* <DEDUP_REMOVED lines=14> */
.L_x_68:


//--------------------- .text._Z11relu_kernalPfi  --------------------------
	.section	.text._Z11relu_kernalPfi,"ax",@progbits
	.align	128
        .global         _Z11relu_kernalPfi
        .type           _Z11relu_kernalPfi,@function
        .size           _Z11relu_kernalPfi,(.L_x_69 - _Z11relu_kernalPfi)
        .other          _Z11relu_kernalPfi,@"STO_CUDA_ENTRY STV_DEFAULT"
_Z11relu_kernalPfi:
.text._Z11relu_kernalPfi:
        /* <DEDUP_REMOVED lines=11> */
[----:B-1----:R-:W2:Y:S02]  /*00b0*/  LDG.E R0, desc[UR4][R2.64] ;  /* 0x0000000402007981 */ /* 0x002ea4000c1e1900 */
[----:B--2---:R-:W-:-:S05]  /*00c0*/  FMNMX R5, RZ, R0, !PT ;  /* 0x00000000ff057209 */ /* 0x004fca0007800000 */
[----:B------:R-:W-:Y:S01]  /*00d0*/  STG.E desc[UR4][R2.64], R5 ;  /* 0x0000000502007986 */ /* 0x000fe2000c101904 */
[----:B------:R-:W-:Y:S05]  /*00e0*/  EXIT ;  /* 0x000000000000794d */ /* 0x000fea0003800000 */
.L_x_60:
        /* <DEDUP_REMOVED lines=9> */
.L_x_69:


//--------------------- .nv.shared.reserved.0     --------------------------
	.section	.nv.shared.reserved.0,"aw",@nobits
	.weak		__nv_reservedSMEM_offset_0_alias
	.size		__nv_reservedSMEM_offset_0_alias, 0, 64
	.other		__nv_reservedSMEM_offset_0_alias,@"STO_CUDA_RESERVED_SHARED STV_DEFAULT"
__nv_reservedSMEM_offset_0_alias:
	.zero		0
	.zero		64


//--------------------- .nv.constant0._Z14update_weightsPfS_i --------------------------
	.section	.nv.constant0._Z14update_weightsPfS_i,"a",@progbits
	.sectionflags	@""
	.align	4
.nv.constant0._Z14update_weightsPfS_i:
	.zero		916


//--------------------- .nv.constant0._Z24compute_output_gradientsPfS_Pii --------------------------
	.section	.nv.constant0._Z24compute_output_gradientsPfS_Pii,"a",@progbits
	.sectionflags	@""
	.align	4
.nv.constant0._Z24compute_output_gradientsPfS_Pii:
	.zero		924


//--------------------- .nv.constant0._Z25multiply_gradients_kernelPfS_i --------------------------
	.section	.nv.constant0._Z25multiply_gradients_kernelPfS_i,"a",@progbits
	.sectionflags	@""
	.align	4
.nv.constant0._Z25multiply_gradients_kernelPfS_i:
	.zero		916


//--------------------- .nv.constant0._Z22relu_derivative_kernelPfS_i --------------------------
	.section	.nv.constant0._Z22relu_derivative_kernelPfS_i,"a",@progbits
	.sectionflags	@""
	.align	4
.nv.constant0._Z22relu_derivative_kernelPfS_i:
	.zero		916


//--------------------- .nv.constant0._Z16zero_grad_kernelPfi --------------------------
	.section	.nv.constant0._Z16zero_grad_kernelPfi,"a",@progbits
	.sectionflags	@""
	.align	4
.nv.constant0._Z16zero_grad_kernelPfi:
	.zero		908


//--------------------- .nv.constant0._Z14softmax_kernalPfii --------------------------
	.section	.nv.constant0._Z14softmax_kernalPfii,"a",@progbits
	.sectionflags	@""
	.align	4
.nv.constant0._Z14softmax_kernalPfii:
	.zero		912


//--------------------- .nv.constant0._Z15add_bias_kernelPfS_ii --------------------------
	.section	.nv.constant0._Z15add_bias_kernelPfS_ii,"a",@progbits
	.sectionflags	@""
	.align	4
.nv.constant0._Z15add_bias_kernelPfS_ii:
	.zero		920


//--------------------- .nv.constant0._Z11relu_kernalPfi --------------------------
	.section	.nv.constant0._Z11relu_kernalPfi,"a",@progbits
	.sectionflags	@""
	.align	4
.nv.constant0._Z11relu_kernalPfi:
	.zero		908


//--------------------- SYMBOLS --------------------------

	.type		.nv.reservedSmem.offset0,@object
	.size		.nv.reservedSmem.offset0,0x4
